def matmul_kernel(
    a_ptr,
    b_ptr,
    c_ptr,
    M,
    N,
    K,
    stride_am,
    stride_ak,
    stride_bk,
    stride_bn,
    stride_cm,
    stride_cn,
    BLOCK_M: tl.constexpr,
    BLOCK_N: tl.constexpr,
    BLOCK_K: tl.constexpr,
    GROUP_M: tl.constexpr,
):
    pid = tl.program_id(axis=0)
    num_pid_m = tl.cdiv(M, BLOCK_M)
    num_pid_n = tl.cdiv(N, BLOCK_N)
    num_pid_in_group = GROUP_M * num_pid_n
    group_id = pid // num_pid_in_group
    first_pid_m = group_id * GROUP_M
    group_size_m = min(num_pid_m - first_pid_m, GROUP_M)
    pid_m = first_pid_m + ((pid % num_pid_in_group) % group_size_m)
    pid_n = (pid % num_pid_in_group) // group_size_m

    offs_am = (pid_m * BLOCK_M + tl.arange(0, BLOCK_M)) % M
    offs_bn = (pid_n * BLOCK_N + tl.arange(0, BLOCK_N)) % N
    offs_k = tl.arange(0, BLOCK_K)
    a_ptrs = a_ptr + offs_am[:, None] * stride_am + offs_k[None, :] * stride_ak
    b_ptrs = b_ptr + offs_k[:, None] * stride_bk + offs_bn[None, :] * stride_bn

    acc = tl.zeros((BLOCK_M, BLOCK_N), dtype=tl.float32)
    for kk in range(0, tl.cdiv(K, BLOCK_K)):
        a = tl.load(a_ptrs, mask=offs_k[None, :] < K - kk * BLOCK_K, other=0.0)
        b = tl.load(b_ptrs, mask=offs_k[:, None] < K - kk * BLOCK_K, other=0.0)
        acc = tl.dot(a, b, acc)
        a_ptrs += BLOCK_K * stride_ak
        b_ptrs += BLOCK_K * stride_bk

    c = acc.to(c_ptr.dtype.element_ty)
    offs_cm = pid_m * BLOCK_M + tl.arange(0, BLOCK_M)
    offs_cn = pid_n * BLOCK_N + tl.arange(0, BLOCK_N)
    c_ptrs = c_ptr + offs_cm[:, None] * stride_cm + offs_cn[None, :] * stride_cn
    mask = (offs_cm[:, None] < M) & (offs_cn[None, :] < N)
    tl.store(c_ptrs, c, mask=mask)

# config = {"BLOCK_K": 32, "BLOCK_M": 256, "BLOCK_N": 64, "GROUP_M": 8, "arch": "sm_100", "dtype": "fp32", "num_ctas": 1, "num_stages": 3, "num_warps": 16}
# arch = sm_100


// ===== COMPILED SASS (sm_100a) =====

	.target	sm_100a

	.elftype	@"ET_EXEC"


//--------------------- .note.nv.tkinfo           --------------------------
	.section	.note.nv.tkinfo,"",@"SHT_NOTE"
	.sectionflags	@"SHF_NOTE_NV_TKINFO"
	.tkinfo
        /*0018*/ 	.word	0x00000081
        /*0030*/ 	.string	""
        /*0030*/ 	.string	"ptxas-blackwell"
        /*0030*/ 	.string	"Cuda compilation tools, release 12.9, V12.9.86"
        /*0030*/ 	.string	"Build cuda_12.9.r12.9/compiler.36037853_0"
        /*0030*/ 	.string	"-v  -suppress-debug-info  -lineinfo  -arch sm_100a "



//--------------------- .note.nv.cuver            --------------------------
	.section	.note.nv.cuver,"",@"SHT_NOTE"
	.sectionflags	@"SHF_NOTE_NV_CUVER"
        /*0018*/ 	.short	0x0001
        /*001a*/ 	.short	0x0064
        /*001c*/ 	.short	0x0001
        /*001e*/ 	.short	0x0000
        /*0020*/ 	.short	0x0001
        /*0022*/ 	.short	0x0000


//--------------------- .nv.info                  --------------------------
	.section	.nv.info,"",@"SHT_CUDA_INFO"
	.align	4


	//----- nvinfo : EIATTR_REGCOUNT
	.align		4
        /*0000*/ 	.byte	0x04, 0x2f
        /*0002*/ 	.short	(.L_1 - .L_0)
	.align		4
.L_0:
        /*0004*/ 	.word	index@(matmul_kernel)
        /*0008*/ 	.word	0x00000080


	//----- nvinfo : EIATTR_FRAME_SIZE
	.align		4
.L_1:
        /*000c*/ 	.byte	0x04, 0x11
        /*000e*/ 	.short	(.L_3 - .L_2)
	.align		4
.L_2:
        /*0010*/ 	.word	index@(matmul_kernel)
        /*0014*/ 	.word	0x00000000


	//----- nvinfo : EIATTR_MIN_STACK_SIZE
	.align		4
.L_3:
        /*0018*/ 	.byte	0x04, 0x12
        /*001a*/ 	.short	(.L_5 - .L_4)
	.align		4
.L_4:
        /*001c*/ 	.word	index@(matmul_kernel)
        /*0020*/ 	.word	0x00000000
.L_5:


//--------------------- .nv.info.matmul_kernel    --------------------------
	.section	.nv.info.matmul_kernel,"",@"SHT_CUDA_INFO"
	.sectionflags	@""
	.align	4


	//----- nvinfo : EIATTR_CUDA_API_VERSION
	.align		4
        /*0000*/ 	.byte	0x04, 0x37
        /*0002*/ 	.short	(.L_7 - .L_6)
.L_6:
        /*0004*/ 	.word	0x00000081


	//----- nvinfo : EIATTR_KPARAM_INFO
	.align		4
.L_7:
        /*0008*/ 	.byte	0x04, 0x17
        /*000a*/ 	.short	(.L_9 - .L_8)
.L_8:
        /*000c*/ 	.word	0x00000000
        /*0010*/ 	.short	0x000d
        /*0012*/ 	.short	0x0048
        /*0014*/ 	.byte	0x00, 0xf4, 0x21, 0x00


	//----- nvinfo : EIATTR_KPARAM_INFO
	.align		4
.L_9:
        /*0018*/ 	.byte	0x04, 0x17
        /*001a*/ 	.short	(.L_11 - .L_10)
.L_10:
        /*001c*/ 	.word	0x00000000
        /*0020*/ 	.short	0x000c
        /*0022*/ 	.short	0x0040
        /*0024*/ 	.byte	0x00, 0xf4, 0x21, 0x00


	//----- nvinfo : EIATTR_KPARAM_INFO
	.align		4
.L_11:
        /*0028*/ 	.byte	0x04, 0x17
        /*002a*/ 	.short	(.L_13 - .L_12)
.L_12:
        /*002c*/ 	.word	0x00000000
        /*0030*/ 	.short	0x000b
        /*0032*/ 	.short	0x0038
        /*0034*/ 	.byte	0x00, 0xf0, 0x11, 0x00


	//----- nvinfo : EIATTR_KPARAM_INFO
	.align		4
.L_13:
        /*0038*/ 	.byte	0x04, 0x17
        /*003a*/ 	.short	(.L_15 - .L_14)
.L_14:
        /*003c*/ 	.word	0x00000000
        /*0040*/ 	.short	0x000a
        /*0042*/ 	.short	0x0034
        /*0044*/ 	.byte	0x00, 0xf0, 0x11, 0x00


	//----- nvinfo : EIATTR_KPARAM_INFO
	.align		4
.L_15:
        /*0048*/ 	.byte	0x04, 0x17
        /*004a*/ 	.short	(.L_17 - .L_16)
.L_16:
        /*004c*/ 	.word	0x00000000
        /*0050*/ 	.short	0x0009
        /*0052*/ 	.short	0x0030
        /*0054*/ 	.byte	0x00, 0xf0, 0x11, 0x00


	//----- nvinfo : EIATTR_KPARAM_INFO
	.align		4
.L_17:
        /*0058*/ 	.byte	0x04, 0x17
        /*005a*/ 	.short	(.L_19 - .L_18)
.L_18:
        /*005c*/ 	.word	0x00000000
        /*0060*/ 	.short	0x0008
        /*0062*/ 	.short	0x002c
        /*0064*/ 	.byte	0x00, 0xf0, 0x11, 0x00


	//----- nvinfo : EIATTR_KPARAM_INFO
	.align		4
.L_19:
        /*0068*/ 	.byte	0x04, 0x17
        /*006a*/ 	.short	(.L_21 - .L_20)
.L_20:
        /*006c*/ 	.word	0x00000000
        /*0070*/ 	.short	0x0007
        /*0072*/ 	.short	0x0028
        /*0074*/ 	.byte	0x00, 0xf0, 0x11, 0x00


	//----- nvinfo : EIATTR_KPARAM_INFO
	.align		4
.L_21:
        /*0078*/ 	.byte	0x04, 0x17
        /*007a*/ 	.short	(.L_23 - .L_22)
.L_22:
        /*007c*/ 	.word	0x00000000
        /*0080*/ 	.short	0x0006
        /*0082*/ 	.short	0x0024
        /*0084*/ 	.byte	0x00, 0xf0, 0x11, 0x00


	//----- nvinfo : EIATTR_KPARAM_INFO
	.align		4
.L_23:
        /*0088*/ 	.byte	0x04, 0x17
        /*008a*/ 	.short	(.L_25 - .L_24)
.L_24:
        /*008c*/ 	.word	0x00000000
        /*0090*/ 	.short	0x0005
        /*0092*/ 	.short	0x0020
        /*0094*/ 	.byte	0x00, 0xf0, 0x11, 0x00


	//----- nvinfo : EIATTR_KPARAM_INFO
	.align		4
.L_25:
        /*0098*/ 	.byte	0x04, 0x17
        /*009a*/ 	.short	(.L_27 - .L_26)
.L_26:
        /*009c*/ 	.word	0x00000000
        /*00a0*/ 	.short	0x0004
        /*00a2*/ 	.short	0x001c
        /*00a4*/ 	.byte	0x00, 0xf0, 0x11, 0x00


	//----- nvinfo : EIATTR_KPARAM_INFO
	.align		4
.L_27:
        /*00a8*/ 	.byte	0x04, 0x17
        /*00aa*/ 	.short	(.L_29 - .L_28)
.L_28:
        /*00ac*/ 	.word	0x00000000
        /*00b0*/ 	.short	0x0003
        /*00b2*/ 	.short	0x0018
        /*00b4*/ 	.byte	0x00, 0xf0, 0x11, 0x00


	//----- nvinfo : EIATTR_KPARAM_INFO
	.align		4
.L_29:
        /*00b8*/ 	.byte	0x04, 0x17
        /*00ba*/ 	.short	(.L_31 - .L_30)
.L_30:
        /*00bc*/ 	.word	0x00000000
        /*00c0*/ 	.short	0x0002
        /*00c2*/ 	.short	0x0010
        /*00c4*/ 	.byte	0x00, 0xf4, 0x21, 0x00


	//----- nvinfo : EIATTR_KPARAM_INFO
	.align		4
.L_31:
        /*00c8*/ 	.byte	0x04, 0x17
        /*00ca*/ 	.short	(.L_33 - .L_32)
.L_32:
        /*00cc*/ 	.word	0x00000000
        /*00d0*/ 	.short	0x0001
        /*00d2*/ 	.short	0x0008
        /*00d4*/ 	.byte	0x00, 0xf4, 0x21, 0x00


	//----- nvinfo : EIATTR_KPARAM_INFO
	.align		4
.L_33:
        /*00d8*/ 	.byte	0x04, 0x17
        /*00da*/ 	.short	(.L_35 - .L_34)
.L_34:
        /*00dc*/ 	.word	0x00000000
        /*00e0*/ 	.short	0x0000
        /*00e2*/ 	.short	0x0000
        /*00e4*/ 	.byte	0x00, 0xf4, 0x21, 0x00


	//----- nvinfo : EIATTR_SPARSE_MMA_MASK
	.align		4
.L_35:
        /*00e8*/ 	.byte	0x03, 0x50
        /*00ea*/ 	.short	0x0000


	//----- nvinfo : EIATTR_MAXREG_COUNT
	.align		4
        /*00ec*/ 	.byte	0x03, 0x1b
        /*00ee*/ 	.short	0x0080


	//----- nvinfo : EIATTR_NUM_BARRIERS
	.align		4
        /*00f0*/ 	.byte	0x02, 0x4c
        /*00f2*/ 	.byte	0x01
	.zero		1


	//----- nvinfo : EIATTR_VRC_CTA_INIT_COUNT
	.align		4
        /*00f4*/ 	.byte	0x02, 0x4a
	.zero		1
	.zero		1


	//----- nvinfo : EIATTR_EXIT_INSTR_OFFSETS
	.align		4
        /*00f8*/ 	.byte	0x04, 0x1c
        /*00fa*/ 	.short	(.L_37 - .L_36)


	//   ....[0]....
.L_36:
        /*00fc*/ 	.word	0x00004580


	//   ....[1]....
        /*0100*/ 	.word	0x000045a0


	//----- nvinfo : EIATTR_REQNTID
	.align		4
.L_37:
        /*0104*/ 	.byte	0x04, 0x10
        /*0106*/ 	.short	(.L_39 - .L_38)
.L_38:
        /*0108*/ 	.word	0x00000200
        /*010c*/ 	.word	0x00000001
        /*0110*/ 	.word	0x00000001


	//----- nvinfo : EIATTR_CBANK_PARAM_SIZE
	.align		4
.L_39:
        /*0114*/ 	.byte	0x03, 0x19
        /*0116*/ 	.short	0x0050


	//----- nvinfo : EIATTR_PARAM_CBANK
	.align		4
        /*0118*/ 	.byte	0x04, 0x0a
        /*011a*/ 	.short	(.L_41 - .L_40)
	.align		4
.L_40:
        /*011c*/ 	.word	index@(.nv.constant0.matmul_kernel)
        /*0120*/ 	.short	0x0380
        /*0122*/ 	.short	0x0050


	//----- nvinfo : EIATTR_SW_WAR
	.align		4
.L_41:
        /*0124*/ 	.byte	0x04, 0x36
        /*0126*/ 	.short	(.L_43 - .L_42)
.L_42:
        /*0128*/ 	.word	0x00000008
.L_43:


//--------------------- .nv.compat                --------------------------
	.section	.nv.compat,"",@"SHT_CUDA_COMPAT_INFO"
	.align	4
        /*0000*/ 	.byte	0x02, 0x02, 0x01, 0x00, 0x02, 0x05, 0x05, 0x00, 0x02, 0x03, 0x00, 0x00, 0x02, 0x06, 0x01, 0x00


//--------------------- .nv.callgraph             --------------------------
	.section	.nv.callgraph,"",@"SHT_CUDA_CALLGRAPH"
	.align	4
	.sectionentsize	8
	.align		4
        /*0000*/ 	.word	0x00000000
	.align		4
        /*0004*/ 	.word	0xffffffff
	.align		4
        /*0008*/ 	.word	0x00000000
	.align		4
        /*000c*/ 	.word	0xfffffffe
	.align		4
        /*0010*/ 	.word	0x00000000
	.align		4
        /*0014*/ 	.word	0xfffffffd
	.align		4
        /*0018*/ 	.word	0x00000000
	.align		4
        /*001c*/ 	.word	0xfffffffc


//--------------------- .text.matmul_kernel       --------------------------
	.section	.text.matmul_kernel,"ax",@progbits
	.align	128
        .global         matmul_kernel
        .type           matmul_kernel,@function
        .size           matmul_kernel,(.L_x_3 - matmul_kernel)
        .other          matmul_kernel,@"STO_CUDA_ENTRY STV_DEFAULT"
matmul_kernel:
.text.matmul_kernel:
[----:B------:R-:W1:Y:S08]  /*0000*/  LDC R1, c[0x0][0x37c] ;  /* 0x0000df00ff017b82 */ /* 0x000e700000000800 */
[----:B------:R-:W2:Y:S01]  /*0010*/  LDC.64 R12, c[0x0][0x398] ;  /* 0x0000e600ff0c7b82 */ /* 0x000ea20000000a00 */
[----:B------:R-:W3:Y:S01]  /*0020*/  S2R R5, SR_CTAID.X ;  /* 0x0000000000057919 */ /* 0x000ee20000002500 */
[----:B------:R-:W4:Y:S01]  /*0030*/  LDCU.128 UR8, c[0x0][0x3a0] ;  /* 0x00007400ff0877ac */ /* 0x000f220008000c00 */
[----:B------:R-:W-:Y:S01]  /*0040*/  CS2R R62, SRZ ;  /* 0x00000000003e7805 */ /* 0x000fe2000001ff00 */
[----:B------:R-:W5:Y:S01]  /*0050*/  S2R R53, SR_TID.X ;  /* 0x0000000000357919 */ /* 0x000f620000002100 */
[----:B------:R-:W1:Y:S03]  /*0060*/  LDCU.128 UR20, c[0x0][0x380] ;  /* 0x00007000ff1477ac */ /* 0x000e660008000c00 */
[----:B------:R-:W1:Y:S01]  /*0070*/  S2UR UR7, SR_CgaCtaId ;  /* 0x00000000000779c3 */ /* 0x000e620000008800 */
[----:B------:R-:W1:Y:S01]  /*0080*/  LDCU UR12, c[0x0][0x3b0] ;  /* 0x00007600ff0c77ac */ /* 0x000e620008000800 */
[----:B------:R-:W1:Y:S01]  /*0090*/  LDCU.64 UR16, c[0x0][0x358] ;  /* 0x00006b00ff1077ac */ /* 0x000e620008000a00 */
[----:B----4-:R-:W-:-:S02]  /*00a0*/  UIADD3 UR6, UPT, UPT, UR8, -0x20, URZ ;  /* 0xffffffe008067890 */ /* 0x010fc4000fffe0ff */
[----:B------:R-:W-:Y:S01]  /*00b0*/  UIADD3 UR5, UPT, UPT, UR8, 0x1f, URZ ;  /* 0x0000001f08057890 */ /* 0x000fe2000fffe0ff */
[----:B--2---:R-:W-:Y:S01]  /*00c0*/  VIADD R0, R13, 0x3f ;  /* 0x0000003f0d007836 */ /* 0x004fe20000000000 */
[----:B------:R-:W-:Y:S02]  /*00d0*/  IABS R15, R13 ;  /* 0x0000000d000f7213 */ /* 0x000fe40000000000 */
[----:B------:R-:W-:Y:S01]  /*00e0*/  UISETP.GT.AND UP0, UPT, UR5, 0x1f, UPT ;  /* 0x0000001f0500788c */ /* 0x000fe2000bf04270 */
[----:B------:R-:W-:Y:S01]  /*00f0*/  IABS R11, R12 ;  /* 0x0000000c000b7213 */ /* 0x000fe20000000000 */
[----:B------:R-:W-:Y:S01]  /*0100*/  UISETP.GT.AND UP1, UPT, UR5, 0x3f, UPT ;  /* 0x0000003f0500788c */ /* 0x000fe2000bf24270 */
[----:B------:R-:W-:Y:S01]  /*0110*/  SHF.R.S32.HI R3, RZ, 0x1f, R0 ;  /* 0x0000001fff037819 */ /* 0x000fe20000011400 */
[----:B------:R-:W-:Y:S02]  /*0120*/  USEL UR4, URZ, 0x4, !UP0 ;  /* 0x00000004ff047887 */ /* 0x000fe4000c000000 */
[----:B------:R-:W-:Y:S01]  /*0130*/  UISETP.GE.AND UP0, UPT, UR5, 0x20, UPT ;  /* 0x000000200500788c */ /* 0x000fe2000bf06270 */
[----:B------:R-:W-:-:S02]  /*0140*/  LEA.HI R3, R3, R0, RZ, 0x6 ;  /* 0x0000000003037211 */ /* 0x000fc400078f30ff */
[----:B---3--:R-:W-:Y:S01]  /*0150*/  IABS R8, R5 ;  /* 0x0000000500087213 */ /* 0x008fe20000000000 */
[----:B------:R-:W-:Y:S01]  /*0160*/  IMAD.U32 R50, RZ, RZ, UR4 ;  /* 0x00000004ff327e24 */ /* 0x000fe2000f8e00ff */
[----:B------:R-:W-:Y:S01]  /*0170*/  SHF.R.S32.HI R3, RZ, 0x6, R3 ;  /* 0x00000006ff037819 */ /* 0x000fe20000011403 */
[----:B------:R-:W-:Y:S01]  /*0180*/  UMOV UR4, 0x400 ;  /* 0x0000040000047882 */ /* 0x000fe20000000000 */
[----:B-----5:R-:W-:Y:S01]  /*0190*/  LOP3.LUT R57, R53, 0x1f, RZ, 0xc0, !PT ;  /* 0x0000001f35397812 */ /* 0x020fe200078ec0ff */
[----:B-1----:R-:W-:Y:S01]  /*01a0*/  ULEA UR7, UR7, UR4, 0x18 ;  /* 0x0000000407077291 */ /* 0x002fe2000f8ec0ff */
[----:B------:R-:W-:Y:S01]  /*01b0*/  SHF.R.U32.HI R77, RZ, 0x8, R53 ;  /* 0x00000008ff4d7819 */ /* 0x000fe20000011635 */
[----:B------:R-:W-:Y:S01]  /*01c0*/  IMAD.SHL.U32 R4, R3, 0x8, RZ ;  /* 0x0000000803047824 */ /* 0x000fe200078e00ff */
[----:B------:R-:W-:Y:S02]  /*01d0*/  ISETP.GE.AND P6, PT, R57, UR6, PT ;  /* 0x0000000639007c0c */ /* 0x000fe4000bfc6270 */
[----:B------:R-:W-:-:S02]  /*01e0*/  SGXT.U32 R77, R77, 0x1 ;  /* 0x000000014d4d781a */ /* 0x000fc40000000000 */
[-C--:B------:R-:W-:Y:S02]  /*01f0*/  IABS R7, R4.reuse ;  /* 0x0000000400077213 */ /* 0x080fe40000000000 */
[----:B------:R-:W-:Y:S01]  /*0200*/  IABS R10, R4 ;  /* 0x00000004000a7213 */ /* 0x000fe20000000000 */
[C---:B------:R-:W-:Y:S01]  /*0210*/  IMAD R92, R77.reuse, UR10, RZ ;  /* 0x0000000a4d5c7c24 */ /* 0x040fe2000f8e02ff */
[----:B------:R-:W1:Y:S01]  /*0220*/  I2F.RP R0, R7 ;  /* 0x0000000700007306 */ /* 0x000e620000209400 */
[----:B------:R-:W-:Y:S02]  /*0230*/  SHF.R.S32.HI R79, RZ, 0x8, R53 ;  /* 0x00000008ff4f7819 */ /* 0x000fe40000011435 */
[----:B------:R-:W-:Y:S02]  /*0240*/  LOP3.LUT R122, R77, 0x8, RZ, 0xfc, !PT ;  /* 0x000000084d7a7812 */ /* 0x000fe400078efcff */
[----:B------:R-:W-:Y:S02]  /*0250*/  SGXT R79, R79, 0x1 ;  /* 0x000000014f4f781a */ /* 0x000fe40000000200 */
[----:B------:R-:W-:-:S02]  /*0260*/  LOP3.LUT R124, R77, 0x4, RZ, 0xfc, !PT ;  /* 0x000000044d7c7812 */ /* 0x000fc400078efcff */
[C---:B------:R-:W-:Y:S02]  /*0270*/  LOP3.LUT R120, R77.reuse, 0xc, RZ, 0xfc, !PT ;  /* 0x0000000c4d787812 */ /* 0x040fe400078efcff */
[C---:B------:R-:W-:Y:S02]  /*0280*/  LOP3.LUT R118, R77.reuse, 0x10, RZ, 0xfc, !PT ;  /* 0x000000104d767812 */ /* 0x040fe400078efcff */
[C---:B------:R-:W-:Y:S01]  /*0290*/  LOP3.LUT R116, R77.reuse, 0x14, RZ, 0xfc, !PT ;  /* 0x000000144d747812 */ /* 0x040fe200078efcff */
[----:B-1----:R-:W1:Y:S01]  /*02a0*/  MUFU.RCP R0, R0 ;  /* 0x0000000000007308 */ /* 0x002e620000001000 */
[C---:B------:R-:W-:Y:S02]  /*02b0*/  LOP3.LUT R114, R77.reuse, 0x18, RZ, 0xfc, !PT ;  /* 0x000000184d727812 */ /* 0x040fe400078efcff */
[C---:B------:R-:W-:Y:S02]  /*02c0*/  LOP3.LUT R112, R77.reuse, 0x1c, RZ, 0xfc, !PT ;  /* 0x0000001c4d707812 */ /* 0x040fe400078efcff */
[----:B------:R-:W-:-:S02]  /*02d0*/  LOP3.LUT R125, R77, 0x2, RZ, 0xfc, !PT ;  /* 0x000000024d7d7812 */ /* 0x000fc400078efcff */
[C---:B------:R-:W-:Y:S02]  /*02e0*/  LOP3.LUT R123, R77.reuse, 0x6, RZ, 0xfc, !PT ;  /* 0x000000064d7b7812 */ /* 0x040fe400078efcff */
[C---:B------:R-:W-:Y:S02]  /*02f0*/  LOP3.LUT R121, R77.reuse, 0xa, RZ, 0xfc, !PT ;  /* 0x0000000a4d797812 */ /* 0x040fe400078efcff */
[C---:B------:R-:W-:Y:S02]  /*0300*/  LOP3.LUT R119, R77.reuse, 0xe, RZ, 0xfc, !PT ;  /* 0x0000000e4d777812 */ /* 0x040fe400078efcff */
[C---:B------:R-:W-:Y:S02]  /*0310*/  LOP3.LUT R117, R77.reuse, 0x12, RZ, 0xfc, !PT ;  /* 0x000000124d757812 */ /* 0x040fe400078efcff */
[C---:B------:R-:W-:Y:S01]  /*0320*/  LOP3.LUT R115, R77.reuse, 0x16, RZ, 0xfc, !PT ;  /* 0x000000164d737812 */ /* 0x040fe200078efcff */
[----:B-1----:R-:W-:Y:S01]  /*0330*/  VIADD R2, R0, 0xffffffe ;  /* 0x0ffffffe00027836 */ /* 0x002fe20000000000 */
[C---:B------:R-:W-:Y:S01]  /*0340*/  LOP3.LUT R113, R77.reuse, 0x1a, RZ, 0xfc, !PT ;  /* 0x0000001a4d717812 */ /* 0x040fe200078efcff */
[----:B------:R-:W-:Y:S01]  /*0350*/  IMAD.MOV R0, RZ, RZ, -R10 ;  /* 0x000000ffff007224 */ /* 0x000fe200078e0a0a */
[----:B------:R-:W-:Y:S01]  /*0360*/  LOP3.LUT R64, R77, 0x1e, RZ, 0xfc, !PT ;  /* 0x0000001e4d407812 */ /* 0x000fe200078efcff */
[----:B------:R1:W2:Y:S02]  /*0370*/  F2I.FTZ.U32.TRUNC.NTZ R3, R2 ;  /* 0x0000000200037305 */ /* 0x0002a4000021f000 */
[----:B-1----:R-:W-:-:S02]  /*0380*/  IMAD.MOV.U32 R2, RZ, RZ, RZ ;  /* 0x000000ffff027224 */ /* 0x002fc400078e00ff */
[----:B--2---:R-:W-:-:S04]  /*0390*/  IMAD.MOV R6, RZ, RZ, -R3 ;  /* 0x000000ffff067224 */ /* 0x004fc800078e0a03 */
[----:B------:R-:W-:Y:S02]  /*03a0*/  IMAD R9, R6, R7, RZ ;  /* 0x0000000706097224 */ /* 0x000fe400078e02ff */
[----:B------:R-:W-:Y:S02]  /*03b0*/  IMAD.MOV.U32 R6, RZ, RZ, R8 ;  /* 0x000000ffff067224 */ /* 0x000fe400078e0008 */
[----:B------:R-:W-:-:S06]  /*03c0*/  IMAD.HI.U32 R3, R3, R9, R2 ;  /* 0x0000000903037227 */ /* 0x000fcc00078e0002 */
[----:B------:R-:W-:-:S04]  /*03d0*/  IMAD.HI.U32 R3, R3, R6, RZ ;  /* 0x0000000603037227 */ /* 0x000fc800078e00ff */
[----:B------:R-:W-:-:S05]  /*03e0*/  IMAD R0, R3, R0, R6 ;  /* 0x0000000003007224 */ /* 0x000fca00078e0206 */
[----:B------:R-:W-:-:S13]  /*03f0*/  ISETP.GT.U32.AND P1, PT, R7, R0, PT ;  /* 0x000000000700720c */ /* 0x000fda0003f24070 */
[----:B------:R-:W-:Y:S02]  /*0400*/  @!P1 IMAD.IADD R0, R0, 0x1, -R7 ;  /* 0x0000000100009824 */ /* 0x000fe400078e0a07 */
[----:B------:R-:W-:Y:S01]  /*0410*/  @!P1 VIADD R3, R3, 0x1 ;  /* 0x0000000103039836 */ /* 0x000fe20000000000 */
[----:B------:R-:W-:Y:S02]  /*0420*/  ISETP.NE.AND P1, PT, R4, RZ, PT ;  /* 0x000000ff0400720c */ /* 0x000fe40003f25270 */
[----:B------:R-:W-:Y:S02]  /*0430*/  ISETP.GE.U32.AND P0, PT, R0, R7, PT ;  /* 0x000000070000720c */ /* 0x000fe40003f06070 */
[----:B------:R-:W-:Y:S01]  /*0440*/  LOP3.LUT R0, R5, R4, RZ, 0x3c, !PT ;  /* 0x0000000405007212 */ /* 0x000fe200078e3cff */
[----:B------:R-:W1:Y:S03]  /*0450*/  I2F.RP R7, R15 ;  /* 0x0000000f00077306 */ /* 0x000e660000209400 */
[----:B------:R-:W-:Y:S01]  /*0460*/  ISETP.GE.AND P2, PT, R0, RZ, PT ;  /* 0x000000ff0000720c */ /* 0x000fe20003f46270 */
[----:B------:R-:W-:-:S06]  /*0470*/  VIADD R0, R12, 0xff ;  /* 0x000000ff0c007836 */ /* 0x000fcc0000000000 */
[----:B------:R-:W-:-:S04]  /*0480*/  @P0 VIADD R3, R3, 0x1 ;  /* 0x0000000103030836 */ /* 0x000fc80000000000 */
[----:B------:R-:W-:Y:S01]  /*0490*/  IMAD.MOV.U32 R2, RZ, RZ, R3 ;  /* 0x000000ffff027224 */ /* 0x000fe200078e0003 */
[----:B------:R-:W-:Y:S01]  /*04a0*/  SHF.R.S32.HI R3, RZ, 0x1f, R0 ;  /* 0x0000001fff037819 */ /* 0x000fe20000011400 */
[----:B-1----:R-:W-:Y:S02]  /*04b0*/  MUFU.RCP R7, R7 ;  /* 0x0000000700077308 */ /* 0x002fe40000001000 */
[----:B------:R-:W-:Y:S01]  /*04c0*/  @!P2 IMAD.MOV R2, RZ, RZ, -R2 ;  /* 0x000000ffff02a224 */ /* 0x000fe200078e0a02 */
[----:B------:R-:W-:Y:S02]  /*04d0*/  @!P1 LOP3.LUT R2, RZ, R4, RZ, 0x33, !PT ;  /* 0x00000004ff029212 */ /* 0x000fe400078e33ff */
[----:B------:R-:W-:-:S03]  /*04e0*/  LEA.HI R3, R3, R0, RZ, 0x8 ;  /* 0x0000000003037211 */ /* 0x000fc600078f40ff */
[----:B------:R-:W-:Y:S02]  /*04f0*/  IMAD.SHL.U32 R8, R2, 0x8, RZ ;  /* 0x0000000802087824 */ /* 0x000fe400078e00ff */
[----:B------:R-:W-:-:S03]  /*0500*/  IMAD.MOV R2, RZ, RZ, -R2 ;  /* 0x000000ffff027224 */ /* 0x000fc600078e0a02 */
[----:B------:R-:W-:Y:S01]  /*0510*/  LEA.HI.SX32 R3, R3, -R8, 0x18 ;  /* 0x8000000803037211 */ /* 0x000fe200078fc2ff */
[----:B------:R-:W-:Y:S02]  /*0520*/  IMAD R10, R4, R2, R5 ;  /* 0x00000002040a7224 */ /* 0x000fe400078e0205 */
[----:B------:R-:W-:Y:S01]  /*0530*/  IMAD.MOV.U32 R2, RZ, RZ, RZ ;  /* 0x000000ffff027224 */ /* 0x000fe200078e00ff */
[----:B------:R-:W-:-:S04]  /*0540*/  VIMNMX R17, PT, PT, R3, 0x8, PT ;  /* 0x0000000803117848 */ /* 0x000fc80003fe0100 */
[-C--:B------:R-:W-:Y:S02]  /*0550*/  IABS R9, R17.reuse ;  /* 0x0000001100097213 */ /* 0x080fe40000000000 */
[----:B------:R-:W-:Y:S02]  /*0560*/  IABS R4, R17 ;  /* 0x0000001100047213 */ /* 0x000fe40000000000 */
[----:B------:R-:W1:Y:S08]  /*0570*/  I2F.RP R0, R9 ;  /* 0x0000000900007306 */ /* 0x000e700000209400 */
[----:B-1----:R-:W1:Y:S02]  /*0580*/  MUFU.RCP R0, R0 ;  /* 0x0000000000007308 */ /* 0x002e640000001000 */
[----:B-1----:R-:W-:Y:S01]  /*0590*/  VIADD R3, R0, 0xffffffe ;  /* 0x0ffffffe00037836 */ /* 0x002fe20000000000 */
[----:B------:R-:W-:-:S05]  /*05a0*/  IABS R0, R10 ;  /* 0x0000000a00007213 */ /* 0x000fca0000000000 */
[----:B------:R-:W1:Y:S02]  /*05b0*/  F2I.FTZ.U32.TRUNC.NTZ R3, R3 ;  /* 0x0000000300037305 */ /* 0x000e64000021f000 */
[----:B-1----:R-:W-:-:S04]  /*05c0*/  IMAD.MOV R6, RZ, RZ, -R3 ;  /* 0x000000ffff067224 */ /* 0x002fc800078e0a03 */
[----:B------:R-:W-:Y:S02]  /*05d0*/  IMAD R5, R6, R9, RZ ;  /* 0x0000000906057224 */ /* 0x000fe400078e02ff */
[----:B------:R-:W1:Y:S02]  /*05e0*/  I2F.RP R6, R11 ;  /* 0x0000000b00067306 */ /* 0x000e640000209400 */
[----:B------:R-:W-:-:S04]  /*05f0*/  IMAD.HI.U32 R2, R3, R5, R2 ;  /* 0x0000000503027227 */ /* 0x000fc800078e0002 */
[----:B------:R-:W-:Y:S02]  /*0600*/  IMAD.MOV.U32 R3, RZ, RZ, R0 ;  /* 0x000000ffff037224 */ /* 0x000fe400078e0000 */
[----:B------:R-:W-:Y:S02]  /*0610*/  IMAD.MOV R0, RZ, RZ, -R4 ;  /* 0x000000ffff007224 */ /* 0x000fe400078e0a04 */
[----:B------:R-:W-:-:S04]  /*0620*/  IMAD.HI.U32 R2, R2, R3, RZ ;  /* 0x0000000302027227 */ /* 0x000fc800078e00ff */
[----:B------:R-:W-:Y:S01]  /*0630*/  IMAD R0, R2, R0, R3 ;  /* 0x0000000002007224 */ /* 0x000fe200078e0203 */
[----:B-1----:R-:W1:Y:S01]  /*0640*/  MUFU.RCP R6, R6 ;  /* 0x0000000600067308 */ /* 0x002e620000001000 */
[----:B------:R-:W-:-:S03]  /*0650*/  VIADD R4, R7, 0xffffffe ;  /* 0x0ffffffe07047836 */ /* 0x000fc60000000000 */
[----:B------:R-:W-:-:S04]  /*0660*/  ISETP.GT.U32.AND P1, PT, R9, R0, PT ;  /* 0x000000000900720c */ /* 0x000fc80003f24070 */
[----:B------:R2:W3:Y:S09]  /*0670*/  F2I.FTZ.U32.TRUNC.NTZ R5, R4 ;  /* 0x0000000400057305 */ /* 0x0004f2000021f000 */
[----:B------:R-:W-:Y:S02]  /*0680*/  @!P1 IMAD.IADD R0, R0, 0x1, -R9 ;  /* 0x0000000100009824 */ /* 0x000fe400078e0a09 */
[----:B------:R-:W-:Y:S01]  /*0690*/  @!P1 VIADD R2, R2, 0x1 ;  /* 0x0000000102029836 */ /* 0x000fe20000000000 */
[----:B------:R-:W-:Y:S01]  /*06a0*/  ISETP.NE.AND P1, PT, R17, RZ, PT ;  /* 0x000000ff1100720c */ /* 0x000fe20003f25270 */
[----:B-1----:R-:W-:Y:S01]  /*06b0*/  VIADD R3, R6, 0xffffffe ;  /* 0x0ffffffe06037836 */ /* 0x002fe20000000000 */
[----:B------:R-:W-:Y:S01]  /*06c0*/  ISETP.GE.U32.AND P0, PT, R0, R9, PT ;  /* 0x000000090000720c */ /* 0x000fe20003f06070 */
[----:B--2---:R-:W-:Y:S01]  /*06d0*/  IMAD.MOV.U32 R4, RZ, RZ, RZ ;  /* 0x000000ffff047224 */ /* 0x004fe200078e00ff */
[----:B------:R-:W-:-:S02]  /*06e0*/  LOP3.LUT R0, R10, R17, RZ, 0x3c, !PT ;  /* 0x000000110a007212 */ /* 0x000fc400078e3cff */
[----:B------:R-:W-:Y:S01]  /*06f0*/  SHF.R.U32.HI R9, RZ, 0x5, R53 ;  /* 0x00000005ff097819 */ /* 0x000fe20000011635 */
[----:B------:R-:W1:Y:S01]  /*0700*/  F2I.FTZ.U32.TRUNC.NTZ R3, R3 ;  /* 0x0000000300037305 */ /* 0x000e62000021f000 */
[----:B------:R-:W-:Y:S01]  /*0710*/  ISETP.GE.AND P2, PT, R0, RZ, PT ;  /* 0x000000ff0000720c */ /* 0x000fe20003f46270 */
[----:B---3--:R-:W-:-:S04]  /*0720*/  IMAD.MOV R0, RZ, RZ, -R5 ;  /* 0x000000ffff007224 */ /* 0x008fc800078e0a05 */
[----:B------:R-:W-:Y:S02]  /*0730*/  IMAD R7, R0, R15, RZ ;  /* 0x0000000f00077224 */ /* 0x000fe400078e02ff */
[----:B------:R-:W-:Y:S01]  /*0740*/  @P0 VIADD R2, R2, 0x1 ;  /* 0x0000000102020836 */ /* 0x000fe20000000000 */
[----:B------:R-:W-:Y:S01]  /*0750*/  ISETP.GE.AND P0, PT, R77, UR8, PT ;  /* 0x000000084d007c0c */ /* 0x000fe2000bf06270 */
[----:B------:R-:W-:Y:S01]  /*0760*/  IMAD.HI.U32 R6, R5, R7, R4 ;  /* 0x0000000705067227 */ /* 0x000fe200078e0004 */
[----:B------:R-:W-:-:S03]  /*0770*/  SGXT.U32 R5, R9, 0x4 ;  /* 0x000000040905781a */ /* 0x000fc60000000000 */
[----:B------:R-:W-:Y:S01]  /*0780*/  @!P2 IMAD.MOV R2, RZ, RZ, -R2 ;  /* 0x000000ffff02a224 */ /* 0x000fe200078e0a02 */
[----:B------:R-:W-:Y:S01]  /*0790*/  @!P1 LOP3.LUT R2, RZ, R17, RZ, 0x33, !PT ;  /* 0x00000011ff029212 */ /* 0x000fe200078e33ff */
[----:B-1----:R-:W-:Y:S01]  /*07a0*/  IMAD.MOV R14, RZ, RZ, -R3 ;  /* 0x000000ffff0e7224 */ /* 0x002fe200078e0a03 */
[----:B------:R-:W-:-:S03]  /*07b0*/  PLOP3.LUT P2, PT, PT, PT, UP1, 0x80, 0x8 ;  /* 0x000000000008781c */ /* 0x000fc60003f4f018 */
[----:B------:R-:W-:Y:S02]  /*07c0*/  IMAD.SHL.U32 R78, R2, 0x40, RZ ;  /* 0x00000040024e7824 */ /* 0x000fe400078e00ff */
[----:B------:R-:W-:Y:S02]  /*07d0*/  IMAD.MOV R0, RZ, RZ, -R2 ;  /* 0x000000ffff007224 */ /* 0x000fe400078e0a02 */
[----:B------:R-:W-:Y:S01]  /*07e0*/  IMAD R7, R14, R11, RZ ;  /* 0x0000000b0e077224 */ /* 0x000fe200078e02ff */
[----:B------:R-:W-:Y:S01]  /*07f0*/  LEA.HI R4, R53, R78, RZ, 0x1b ;  /* 0x0000004e35047211 */ /* 0x000fe200078fd8ff */
[----:B------:R-:W-:Y:S01]  /*0800*/  IMAD.MOV.U32 R2, RZ, RZ, RZ ;  /* 0x000000ffff027224 */ /* 0x000fe200078e00ff */
[----:B------:R-:W-:Y:S01]  /*0810*/  LOP3.LUT R5, R78, R5, RZ, 0xfc, !PT ;  /* 0x000000054e057212 */ /* 0x000fe200078efcff */
[----:B------:R-:W-:Y:S02]  /*0820*/  IMAD R0, R17, R0, R10 ;  /* 0x0000000011007224 */ /* 0x000fe400078e020a */
[C---:B------:R-:W-:Y:S01]  /*0830*/  VIADD R20, R4.reuse, 0x10 ;  /* 0x0000001004147836 */ /* 0x040fe20000000000 */
[----:B------:R-:W-:Y:S01]  /*0840*/  LOP3.LUT R21, R5, 0x20, RZ, 0xfc, !PT ;  /* 0x0000002005157812 */ /* 0x000fe200078efcff */
[----:B------:R-:W-:-:S02]  /*0850*/  VIADD R19, R4, 0x30 ;  /* 0x0000003004137836 */ /* 0x000fc40000000000 */
[----:B------:R-:W-:Y:S01]  /*0860*/  IMAD.HI.U32 R2, R3, R7, R2 ;  /* 0x0000000703027227 */ /* 0x000fe200078e0002 */
[----:B------:R-:W-:Y:S02]  /*0870*/  IABS R10, R20 ;  /* 0x00000014000a7213 */ /* 0x000fe40000000000 */
[----:B------:R-:W-:Y:S01]  /*0880*/  LOP3.LUT R3, R53, 0xff, RZ, 0xc0, !PT ;  /* 0x000000ff35037812 */ /* 0x000fe200078ec0ff */
[----:B------:R-:W-:Y:S01]  /*0890*/  IMAD.IADD R0, R8, 0x1, R0 ;  /* 0x0000000108007824 */ /* 0x000fe200078e0200 */
[----:B------:R-:W-:Y:S01]  /*08a0*/  IABS R8, R5 ;  /* 0x0000000500087213 */ /* 0x000fe20000000000 */
[----:B------:R-:W-:Y:S01]  /*08b0*/  IMAD.HI.U32 R4, R6, R10, RZ ;  /* 0x0000000a06047227 */ /* 0x000fe200078e00ff */
[----:B------:R-:W-:Y:S02]  /*08c0*/  IABS R16, R21 ;  /* 0x0000001500107213 */ /* 0x000fe40000000000 */
[----:B------:R-:W-:Y:S01]  /*08d0*/  IABS R17, R19 ;  /* 0x0000001300117213 */ /* 0x000fe20000000000 */
[----:B------:R-:W-:-:S02]  /*08e0*/  IMAD R110, R0, 0x100, R3 ;  /* 0x00000100006e7824 */ /* 0x000fc400078e0203 */
[----:B------:R-:W-:-:S03]  /*08f0*/  IMAD.HI.U32 R0, R6, R8, RZ ;  /* 0x0000000806007227 */ /* 0x000fc600078e00ff */
[----:B------:R-:W-:Y:S01]  /*0900*/  IABS R9, R110 ;  /* 0x0000006e00097213 */ /* 0x000fe20000000000 */
[----:B------:R-:W-:-:S04]  /*0910*/  IMAD.HI.U32 R7, R6, R16, RZ ;  /* 0x0000001006077227 */ /* 0x000fc800078e00ff */
[----:B------:R-:W-:-:S04]  /*0920*/  IMAD.HI.U32 R6, R6, R17, RZ ;  /* 0x0000001106067227 */ /* 0x000fc800078e00ff */
[----:B------:R-:W-:Y:S02]  /*0930*/  IMAD.MOV R14, RZ, RZ, -R4 ;  /* 0x000000ffff0e7224 */ /* 0x000fe400078e0a04 */
[----:B------:R-:W-:Y:S02]  /*0940*/  IMAD.MOV R18, RZ, RZ, -R6 ;  /* 0x000000ffff127224 */ /* 0x000fe400078e0a06 */
[C---:B------:R-:W-:Y:S02]  /*0950*/  IMAD R6, R15.reuse, R14, R10 ;  /* 0x0000000e0f067224 */ /* 0x040fe400078e020a */
[----:B------:R-:W-:Y:S02]  /*0960*/  IMAD.MOV R0, RZ, RZ, -R0 ;  /* 0x000000ffff007224 */ /* 0x000fe400078e0a00 */
[----:B------:R-:W-:Y:S01]  /*0970*/  IMAD.MOV R7, RZ, RZ, -R7 ;  /* 0x000000ffff077224 */ /* 0x000fe200078e0a07 */
[C---:B------:R-:W-:Y:S01]  /*0980*/  ISETP.GT.U32.AND P4, PT, R15.reuse, R6, PT ;  /* 0x000000060f00720c */ /* 0x040fe20003f84070 */
[----:B------:R-:W-:Y:S01]  /*0990*/  IMAD R4, R15, R0, R8 ;  /* 0x000000000f047224 */ /* 0x000fe200078e0208 */
[----:B------:R-:W-:Y:S01]  /*09a0*/  LOP3.LUT R0, R53, 0x1ff, RZ, 0xc0, !PT ;  /* 0x000001ff35007812 */ /* 0x000fe200078ec0ff */
[----:B------:R-:W-:-:S02]  /*09b0*/  IMAD R7, R15, R7, R16 ;  /* 0x000000070f077224 */ /* 0x000fc400078e0210 */
[C---:B------:R-:W-:Y:S01]  /*09c0*/  IMAD R8, R15.reuse, R18, R17 ;  /* 0x000000120f087224 */ /* 0x040fe200078e0211 */
[C---:B------:R-:W-:Y:S01]  /*09d0*/  ISETP.GT.U32.AND P3, PT, R15.reuse, R4, PT ;  /* 0x000000040f00720c */ /* 0x040fe20003f64070 */
[----:B------:R-:W-:Y:S01]  /*09e0*/  IMAD.HI.U32 R2, R2, R9, RZ ;  /* 0x0000000902027227 */ /* 0x000fe200078e00ff */
[C---:B------:R-:W-:Y:S02]  /*09f0*/  ISETP.GT.U32.AND P5, PT, R15.reuse, R7, PT ;  /* 0x000000070f00720c */ /* 0x040fe40003fa4070 */
[----:B------:R-:W-:Y:S01]  /*0a00*/  ISETP.GT.U32.AND P1, PT, R15, R8, PT ;  /* 0x000000080f00720c */ /* 0x000fe20003f24070 */
[----:B------:R-:W-:Y:S02]  /*0a10*/  IMAD.MOV R2, RZ, RZ, -R2 ;  /* 0x000000ffff027224 */ /* 0x000fe400078e0a02 */
[----:B------:R-:W-:Y:S02]  /*0a20*/  @!P4 IMAD.IADD R6, R6, 0x1, -R15 ;  /* 0x000000010606c824 */ /* 0x000fe400078e0a0f */
[----:B------:R-:W-:Y:S01]  /*0a30*/  IMAD R2, R11, R2, R9 ;  /* 0x000000020b027224 */ /* 0x000fe200078e0209 */
[----:B------:R-:W-:Y:S01]  /*0a40*/  SHF.R.U32.HI R9, RZ, 0x1, R53 ;  /* 0x00000001ff097819 */ /* 0x000fe20000011635 */
[----:B------:R-:W-:Y:S01]  /*0a50*/  IMAD.SHL.U32 R10, R3, 0x4, RZ ;  /* 0x00000004030a7824 */ /* 0x000fe200078e00ff */
[----:B------:R-:W-:Y:S01]  /*0a60*/  ISETP.GT.U32.AND P4, PT, R15, R6, PT ;  /* 0x000000060f00720c */ /* 0x000fe20003f84070 */
[--C-:B------:R-:W-:Y:S01]  /*0a70*/  @!P3 IMAD.IADD R4, R4, 0x1, -R15.reuse ;  /* 0x000000010404b824 */ /* 0x100fe200078e0a0f */
[----:B------:R-:W-:Y:S01]  /*0a80*/  SEL R3, RZ, 0x4, P6 ;  /* 0x00000004ff037807 */ /* 0x000fe20003000000 */
[--C-:B------:R-:W-:Y:S01]  /*0a90*/  @!P5 IMAD.IADD R7, R7, 0x1, -R15.reuse ;  /* 0x000000010707d824 */ /* 0x100fe200078e0a0f */
[----:B------:R-:W-:Y:S01]  /*0aa0*/  ISETP.GT.U32.AND P6, PT, R11, R2, PT ;  /* 0x000000020b00720c */ /* 0x000fe20003fc4070 */
[----:B------:R-:W-:Y:S01]  /*0ab0*/  IMAD.SHL.U32 R0, R0, 0x4, RZ ;  /* 0x0000000400007824 */ /* 0x000fe200078e00ff */
[C---:B------:R-:W-:Y:S01]  /*0ac0*/  ISETP.GT.U32.AND P3, PT, R15.reuse, R4, PT ;  /* 0x000000040f00720c */ /* 0x040fe20003f64070 */
[----:B------:R-:W-:Y:S01]  /*0ad0*/  @!P1 IMAD.IADD R8, R8, 0x1, -R15 ;  /* 0x0000000108089824 */ /* 0x000fe200078e0a0f */
[----:B------:R-:W-:-:S02]  /*0ae0*/  ISETP.GT.U32.AND P1, PT, R15, R7, PT ;  /* 0x000000070f00720c */ /* 0x000fc40003f24070 */
[----:B------:R-:W-:Y:S01]  /*0af0*/  LOP3.LUT R84, R0, 0x70, R9, 0x78, !PT ;  /* 0x0000007000547812 */ /* 0x000fe200078e7809 */
[----:B------:R-:W-:Y:S01]  /*0b00*/  IMAD.U32 R9, RZ, RZ, UR10 ;  /* 0x0000000aff097e24 */ /* 0x000fe2000f8e00ff */
[----:B------:R-:W-:Y:S01]  /*0b10*/  ISETP.GT.U32.AND P5, PT, R15, R8, PT ;  /* 0x000000080f00720c */ /* 0x000fe20003fa4070 */
[----:B------:R-:W-:Y:S01]  /*0b20*/  @!P4 IMAD.IADD R6, R6, 0x1, -R15 ;  /* 0x000000010606c824 */ /* 0x000fe200078e0a0f */
[----:B------:R-:W-:Y:S01]  /*0b30*/  ISETP.GE.AND P4, PT, R5, RZ, PT ;  /* 0x000000ff0500720c */ /* 0x000fe20003f86270 */
[----:B------:R-:W-:Y:S01]  /*0b40*/  IMAD R82, R9, 0x2, R92 ;  /* 0x0000000209527824 */ /* 0x000fe200078e025c */
[----:B------:R-:W-:Y:S01]  /*0b50*/  SEL R3, R3, RZ, P2 ;  /* 0x000000ff03037207 */ /* 0x000fe20001000000 */
[----:B------:R-:W-:Y:S01]  /*0b60*/  @!P6 IMAD.IADD R2, R2, 0x1, -R11 ;  /* 0x000000010202e824 */ /* 0x000fe200078e0a0b */
[----:B------:R-:W-:Y:S01]  /*0b70*/  LOP3.LUT R79, R10, 0x420, R79, 0x78, !PT ;  /* 0x000004200a4f7812 */ /* 0x000fe200078e784f */
[--C-:B------:R-:W-:Y:S01]  /*0b80*/  @!P3 IMAD.IADD R4, R4, 0x1, -R15.reuse ;  /* 0x000000010404b824 */ /* 0x100fe200078e0a0f */
[----:B------:R-:W-:Y:S01]  /*0b90*/  SEL R10, R50, RZ, !P0 ;  /* 0x000000ff320a7207 */ /* 0x000fe20004000000 */
[----:B------:R-:W-:Y:S01]  /*0ba0*/  IMAD R81, R9, 0x2, R82 ;  /* 0x0000000209517824 */ /* 0x000fe200078e0252 */
[----:B------:R-:W-:Y:S01]  /*0bb0*/  ISETP.NE.U32.AND P0, PT, R3, RZ, PT ;  /* 0x000000ff0300720c */ /* 0x000fe20003f05070 */
[----:B------:R-:W-:Y:S01]  /*0bc0*/  @!P1 IMAD.IADD R7, R7, 0x1, -R15 ;  /* 0x0000000107079824 */ /* 0x000fe200078e0a0f */
[----:B------:R-:W-:Y:S01]  /*0bd0*/  ISETP.GE.AND P1, PT, R21, RZ, PT ;  /* 0x000000ff1500720c */ /* 0x000fe20003f26270 */
[----:B------:R-:W-:Y:S01]  /*0be0*/  IMAD R83, R9, 0x2, R81 ;  /* 0x0000000209537824 */ /* 0x000fe200078e0251 */
[----:B------:R-:W-:Y:S01]  /*0bf0*/  ISETP.GE.AND P3, PT, R20, RZ, PT ;  /* 0x000000ff1400720c */ /* 0x000fe20003f66270 */
[----:B------:R-:W-:Y:S01]  /*0c00*/  @!P4 IMAD.MOV R4, RZ, RZ, -R4 ;  /* 0x000000ffff04c224 */ /* 0x000fe200078e0a04 */
[----:B------:R-:W-:Y:S01]  /*0c10*/  ISETP.GT.U32.AND P4, PT, R11, R2, PT ;  /* 0x000000020b00720c */ /* 0x000fe20003f84070 */
[C---:B------:R-:W-:Y:S01]  /*0c20*/  IMAD R80, R9.reuse, 0x2, R83 ;  /* 0x0000000209507824 */ /* 0x040fe200078e0253 */
[----:B------:R-:W-:Y:S01]  /*0c30*/  ISETP.GE.AND P6, PT, R124, UR8, PT ;  /* 0x000000087c007c0c */ /* 0x000fe2000bfc6270 */
[----:B------:R-:W-:Y:S01]  /*0c40*/  @!P5 IMAD.IADD R8, R8, 0x1, -R15 ;  /* 0x000000010808d824 */ /* 0x000fe200078e0a0f */
[----:B------:R-:W-:Y:S01]  /*0c50*/  ISETP.GE.AND P5, PT, R122, UR8, PT ;  /* 0x000000087a007c0c */ /* 0x000fe2000bfa6270 */
[----:B------:R-:W-:Y:S01]  /*0c60*/  IMAD R99, R9, 0x2, R80 ;  /* 0x0000000209637824 */ /* 0x000fe200078e0250 */
[C---:B------:R-:W-:Y:S01]  /*0c70*/  SEL R0, R50.reuse, RZ, !P6 ;  /* 0x000000ff32007207 */ /* 0x040fe20007000000 */
[----:B------:R-:W-:Y:S01]  /*0c80*/  VIADD R55, R79, UR7 ;  /* 0x000000074f377c36 */ /* 0x000fe20008000000 */
[----:B------:R-:W-:Y:S01]  /*0c90*/  SEL R3, R50, RZ, !P5 ;  /* 0x000000ff32037207 */ /* 0x000fe20006800000 */
[----:B------:R-:W-:Y:S01]  /*0ca0*/  @!P1 IMAD.MOV R7, RZ, RZ, -R7 ;  /* 0x000000ffff079224 */ /* 0x000fe200078e0a07 */
[----:B------:R-:W-:Y:S01]  /*0cb0*/  ISETP.NE.AND P1, PT, R12, RZ, PT ;  /* 0x000000ff0c00720c */ /* 0x000fe20003f25270 */
[----:B------:R-:W-:Y:S01]  /*0cc0*/  IMAD R98, R9, 0x2, R99 ;  /* 0x0000000209627824 */ /* 0x000fe200078e0263 */
[----:B------:R-:W-:Y:S01]  /*0cd0*/  ISETP.NE.U32.AND P5, PT, R3, RZ, PT ;  /* 0x000000ff0300720c */ /* 0x000fe20003fa5070 */
[----:B------:R-:W-:Y:S01]  /*0ce0*/  @!P4 IMAD.IADD R2, R2, 0x1, -R11 ;  /* 0x000000010202c824 */ /* 0x000fe200078e0a0b */
[----:B------:R-:W-:Y:S01]  /*0cf0*/  ISETP.GE.AND P4, PT, R110, RZ, PT ;  /* 0x000000ff6e00720c */ /* 0x000fe20003f86270 */
[----:B------:R-:W-:Y:S01]  /*0d00*/  IMAD R97, R9, 0x2, R98 ;  /* 0x0000000209617824 */ /* 0x000fe200078e0262 */
[----:B------:R-:W-:Y:S01]  /*0d10*/  LOP3.LUT R3, RZ, R13, RZ, 0x33, !PT ;  /* 0x0000000dff037212 */ /* 0x000fe200078e33ff */
[----:B------:R-:W-:Y:S01]  /*0d20*/  @!P3 IMAD.MOV R6, RZ, RZ, -R6 ;  /* 0x000000ffff06b224 */ /* 0x000fe200078e0a06 */
[----:B------:R-:W-:Y:S01]  /*0d30*/  ISETP.GE.AND P6, PT, R19, RZ, PT ;  /* 0x000000ff1300720c */ /* 0x000fe20003fc6270 */
[----:B------:R-:W-:Y:S01]  /*0d40*/  IMAD R96, R9, 0x2, R97 ;  /* 0x0000000209607824 */ /* 0x000fe200078e0261 */
[----:B------:R-:W-:Y:S01]  /*0d50*/  ISETP.NE.U32.AND P2, PT, R10, RZ, PT ;  /* 0x000000ff0a00720c */ /* 0x000fe20003f45070 */
[----:B------:R-:W-:Y:S01]  /*0d60*/  IMAD.SHL.U32 R91, R99, 0x4, RZ ;  /* 0x00000004635b7824 */ /* 0x000fe200078e00ff */
[----:B------:R-:W-:Y:S01]  /*0d70*/  ISETP.NE.U32.AND P3, PT, R0, RZ, PT ;  /* 0x000000ff0000720c */ /* 0x000fe20003f65070 */
[----:B------:R-:W-:Y:S01]  /*0d80*/  IMAD R95, R9, 0x2, R96 ;  /* 0x00000002095f7824 */ /* 0x000fe200078e0260 */
[----:B------:R-:W-:Y:S01]  /*0d90*/  LOP3.LUT R56, R79, 0x40, RZ, 0x3c, !PT ;  /* 0x000000404f387812 */ /* 0x000fe200078e3cff */
[----:B------:R-:W-:-:S02]  /*0da0*/  IMAD.SHL.U32 R89, R97, 0x4, RZ ;  /* 0x0000000461597824 */ /* 0x000fc400078e00ff */
[----:B------:R-:W-:Y:S01]  /*0db0*/  @!P4 IMAD.MOV R2, RZ, RZ, -R2 ;  /* 0x000000ffff02c224 */ /* 0x000fe200078e0a02 */
[----:B------:R-:W-:Y:S01]  /*0dc0*/  ISETP.NE.AND P4, PT, R13, RZ, PT ;  /* 0x000000ff0d00720c */ /* 0x000fe20003f85270 */
[----:B------:R-:W-:Y:S01]  /*0dd0*/  IMAD R94, R9, 0x2, R95 ;  /* 0x00000002095e7824 */ /* 0x000fe200078e025f */
[----:B------:R-:W-:Y:S01]  /*0de0*/  @!P1 LOP3.LUT R2, RZ, R12, RZ, 0x33, !PT ;  /* 0x0000000cff029212 */ /* 0x000fe200078e33ff */
[----:B------:R-:W-:Y:S01]  /*0df0*/  @!P6 IMAD.MOV R8, RZ, RZ, -R8 ;  /* 0x000000ffff08e224 */ /* 0x000fe200078e0a08 */
[----:B------:R-:W-:Y:S01]  /*0e00*/  SEL R17, R3, R7, !P4 ;  /* 0x0000000703117207 */ /* 0x000fe20006000000 */
[----:B------:R-:W-:Y:S01]  /*0e10*/  IMAD R93, R9, 0x2, R94 ;  /* 0x00000002095d7824 */ /* 0x000fe200078e025e */
[C---:B------:R-:W-:Y:S01]  /*0e20*/  SEL R16, R3.reuse, R6, !P4 ;  /* 0x0000000603107207 */ /* 0x040fe20006000000 */
[----:B------:R-:W-:Y:S01]  /*0e30*/  IMAD R7, R2, UR9, RZ ;  /* 0x0000000902077c24 */ /* 0x000fe2000f8e02ff */
[----:B------:R-:W-:Y:S01]  /*0e40*/  SEL R14, R3, R4, !P4 ;  /* 0x00000004030e7207 */ /* 0x000fe20006000000 */
[----:B------:R-:W-:Y:S01]  /*0e50*/  IMAD R2, R9, 0x2, R93 ;  /* 0x0000000209027824 */ /* 0x000fe200078e025d */
[----:B------:R-:W-:Y:S01]  /*0e60*/  SEL R4, R3, R8, !P4 ;  /* 0x0000000803047207 */ /* 0x000fe20006000000 */
[----:B------:R-:W-:Y:S01]  /*0e70*/  IMAD.SHL.U32 R52, R7, 0x4, RZ ;  /* 0x0000000407347824 */ /* 0x000fe200078e00ff */
[----:B------:R-:W-:Y:S01]  /*0e80*/  ISETP.GE.AND P6, PT, R120, UR8, PT ;  /* 0x0000000878007c0c */ /* 0x000fe2000bfc6270 */
[----:B------:R-:W-:-:S02]  /*0e90*/  IMAD R5, R9, 0x2, R2 ;  /* 0x0000000209057824 */ /* 0x000fc400078e0202 */
[----:B------:R-:W-:Y:S01]  /*0ea0*/  IMAD.SHL.U32 R90, R98, 0x4, RZ ;  /* 0x00000004625a7824 */ /* 0x000fe200078e00ff */
[----:B------:R-:W-:Y:S01]  /*0eb0*/  IADD3 R25, P1, PT, R52, UR20, RZ ;  /* 0x0000001434197c10 */ /* 0x000fe2000ff3e0ff */
[----:B------:R-:W-:Y:S01]  /*0ec0*/  IMAD R6, R9, 0x2, R5 ;  /* 0x0000000209067824 */ /* 0x000fe200078e0205 */
[----:B------:R-:W-:Y:S01]  /*0ed0*/  SEL R0, R50, RZ, !P6 ;  /* 0x000000ff32007207 */ /* 0x000fe20007000000 */
[----:B------:R-:W-:Y:S01]  /*0ee0*/  IMAD.SHL.U32 R87, R95, 0x4, RZ ;  /* 0x000000045f577824 */ /* 0x000fe200078e00ff */
[----:B------:R-:W-:Y:S01]  /*0ef0*/  LEA.HI.X.SX32 R15, R7, UR21, 0x2, P1 ;  /* 0x00000015070f7c11 */ /* 0x000fe200088f16ff */
[----:B------:R-:W-:Y:S01]  /*0f00*/  IMAD.SHL.U32 R88, R96, 0x4, RZ ;  /* 0x0000000460587824 */ /* 0x000fe200078e00ff */
[-C--:B------:R-:W-:Y:S01]  /*0f10*/  LEA R34, P1, R2, R25.reuse, 0x2 ;  /* 0x0000001902227211 */ /* 0x080fe200078210ff */
[----:B------:R-:W-:Y:S01]  /*0f20*/  IMAD.SHL.U32 R86, R94, 0x4, RZ ;  /* 0x000000045e567824 */ /* 0x000fe200078e00ff */
[----:B------:R-:W-:Y:S01]  /*0f30*/  LEA R22, P4, R5, R25, 0x2 ;  /* 0x0000001905167211 */ /* 0x000fe200078810ff */
[----:B------:R-:W-:Y:S01]  /*0f40*/  IMAD R3, R57, UR11, RZ ;  /* 0x0000000b39037c24 */ /* 0x000fe2000f8e02ff */
[----:B------:R-:W-:Y:S01]  /*0f50*/  LEA.HI.X.SX32 R35, R2, R15, 0x2, P1 ;  /* 0x0000000f02237211 */ /* 0x000fe200008f16ff */
[----:B------:R-:W-:Y:S01]  /*0f60*/  IMAD R2, R9, 0x2, R6 ;  /* 0x0000000209027824 */ /* 0x000fe200078e0206 */
[----:B------:R-:W-:Y:S01]  /*0f70*/  LEA R32, P1, R6, R25, 0x2 ;  /* 0x0000001906207211 */ /* 0x000fe200078210ff */
[----:B------:R-:W-:Y:S01]  /*0f80*/  IMAD.SHL.U32 R85, R93, 0x4, RZ ;  /* 0x000000045d557824 */ /* 0x000fe200078e00ff */
[-C--:B------:R-:W-:Y:S01]  /*0f90*/  LEA.HI.X.SX32 R23, R5, R15.reuse, 0x2, P4 ;  /* 0x0000000f05177211 */ /* 0x080fe200020f16ff */
[----:B------:R-:W-:Y:S01]  /*0fa0*/  IMAD R5, R16, UR12, RZ ;  /* 0x0000000c10057c24 */ /* 0x000fe2000f8e02ff */
[----:B------:R-:W-:Y:S01]  /*0fb0*/  LEA.HI.X.SX32 R33, R6, R15, 0x2, P1 ;  /* 0x0000000f06217211 */ /* 0x000fe200008f16ff */
[----:B------:R-:W-:Y:S01]  /*0fc0*/  IMAD R6, R14, UR12, RZ ;  /* 0x0000000c0e067c24 */ /* 0x000fe2000f8e02ff */
[-C--:B------:R-:W-:Y:S01]  /*0fd0*/  LEA R38, P1, R82, R25.reuse, 0x2 ;  /* 0x0000001952267211 */ /* 0x080fe200078210ff */
[----:B------:R-:W-:Y:S01]  /*0fe0*/  IMAD R4, R4, UR12, RZ ;  /* 0x0000000c04047c24 */ /* 0x000fe2000f8e02ff */
[----:B------:R-:W-:-:S02]  /*0ff0*/  LEA R48, P4, R92, R25, 0x2 ;  /* 0x000000195c307211 */ /* 0x000fc400078810ff */
[-C--:B------:R-:W-:Y:S02]  /*1000*/  LEA.HI.X.SX32 R39, R82, R15.reuse, 0x2, P1 ;  /* 0x0000000f52277211 */ /* 0x080fe400008f16ff */
[----:B------:R-:W-:Y:S02]  /*1010*/  LEA.HI.X.SX32 R49, R92, R15, 0x2, P4 ;  /* 0x0000000f5c317211 */ /* 0x000fe400020f16ff */
[-C--:B------:R-:W-:Y:S02]  /*1020*/  LEA R30, P1, R83, R25.reuse, 0x2 ;  /* 0x00000019531e7211 */ /* 0x080fe400078210ff */
[----:B------:R-:W-:Y:S01]  /*1030*/  LEA R46, P4, R81, R25, 0x2 ;  /* 0x00000019512e7211 */ /* 0x000fe200078810ff */
[----:B------:R-:W-:Y:S01]  /*1040*/  @!PT LDS RZ, [RZ] ;  /* 0x00000000fffff984 */ /* 0x000fe20000000800 */
[----:B------:R-:W-:Y:S01]  /*1050*/  @!PT LDS RZ, [RZ] ;  /* 0x00000000fffff984 */ /* 0x000fe20000000800 */
[----:B------:R-:W-:Y:S01]  /*1060*/  @!PT LDS RZ, [RZ] ;  /* 0x00000000fffff984 */ /* 0x000fe20000000800 */
[----:B------:R-:W-:Y:S01]  /*1070*/  LDGSTS.E [R55], desc[UR16][R48.64], P2 ;  /* 0x0000000030377fae */ /* 0x000fe200091a1010 */
[-C--:B------:R-:W-:Y:S02]  /*1080*/  LEA.HI.X.SX32 R31, R83, R15.reuse, 0x2, P1 ;  /* 0x0000000f531f7211 */ /* 0x080fe400008f16ff */
[----:B------:R-:W-:-:S02]  /*1090*/  LEA.HI.X.SX32 R47, R81, R15, 0x2, P4 ;  /* 0x0000000f512f7211 */ /* 0x000fc400020f16ff */
[-C--:B------:R-:W-:Y:S02]  /*10a0*/  IADD3 R10, P1, PT, R91, R25.reuse, RZ ;  /* 0x000000195b0a7210 */ /* 0x080fe40007f3e0ff */
[C---:B------:R-:W-:Y:S01]  /*10b0*/  LEA R44, P4, R80.reuse, R25, 0x2 ;  /* 0x00000019502c7211 */ /* 0x040fe200078810ff */
[----:B------:R-:W-:Y:S01]  /*10c0*/  LDGSTS.E [R55+0x1000], desc[UR16][R46.64], P3 ;  /* 0x010000002e377fae */ /* 0x000fe200099a1010 */
[-C--:B------:R-:W-:Y:S02]  /*10d0*/  LEA.HI.X.SX32 R11, R99, R15.reuse, 0x2, P1 ;  /* 0x0000000f630b7211 */ /* 0x080fe400008f16ff */
[----:B------:R-:W-:Y:S02]  /*10e0*/  LEA.HI.X.SX32 R45, R80, R15, 0x2, P4 ;  /* 0x0000000f502d7211 */ /* 0x000fe400020f16ff */
[-C--:B------:R-:W-:Y:S02]  /*10f0*/  IADD3 R18, P1, PT, R89, R25.reuse, RZ ;  /* 0x0000001959127210 */ /* 0x080fe40007f3e0ff */
[----:B------:R-:W-:Y:S01]  /*1100*/  IADD3 R42, P4, PT, R90, R25, RZ ;  /* 0x000000195a2a7210 */ /* 0x000fe20007f9e0ff */
[----:B------:R1:W-:Y:S01]  /*1110*/  LDGSTS.E [R55+0x2000], desc[UR16][R44.64], P5 ;  /* 0x020000002c377fae */ /* 0x0003e2000a9a1010 */
[----:B------:R-:W-:-:S02]  /*1120*/  LEA.HI.X.SX32 R19, R97, R15, 0x2, P1 ;  /* 0x0000000f61137211 */ /* 0x000fc400008f16ff */
[----:B------:R-:W-:Y:S02]  /*1130*/  LEA.HI.X.SX32 R43, R98, R15, 0x2, P4 ;  /* 0x0000000f622b7211 */ /* 0x000fe400020f16ff */
[-C--:B------:R-:W-:Y:S02]  /*1140*/  IADD3 R26, P1, PT, R87, R25.reuse, RZ ;  /* 0x00000019571a7210 */ /* 0x080fe40007f3e0ff */
[----:B------:R-:W-:Y:S02]  /*1150*/  IADD3 R40, P4, PT, R88, R25, RZ ;  /* 0x0000001958287210 */ /* 0x000fe40007f9e0ff */
[-C--:B------:R-:W-:Y:S02]  /*1160*/  LEA.HI.X.SX32 R27, R95, R15.reuse, 0x2, P1 ;  /* 0x0000000f5f1b7211 */ /* 0x080fe400008f16ff */
[----:B------:R-:W-:Y:S01]  /*1170*/  ISETP.NE.U32.AND P6, PT, R0, RZ, PT ;  /* 0x000000ff0000720c */ /* 0x000fe20003fc5070 */
[----:B------:R-:W-:Y:S01]  /*1180*/  IMAD.SHL.U32 R0, R3, 0x4, RZ ;  /* 0x0000000403007824 */ /* 0x000fe200078e00ff */
[----:B------:R-:W-:-:S02]  /*1190*/  LEA.HI.X.SX32 R41, R96, R15, 0x2, P4 ;  /* 0x0000000f60297211 */ /* 0x000fc400020f16ff */
[-C--:B------:R-:W-:Y:S02]  /*11a0*/  LEA R20, P1, R2, R25.reuse, 0x2 ;  /* 0x0000001902147211 */ /* 0x080fe400078210ff */
[----:B------:R-:W-:Y:S02]  /*11b0*/  IADD3 R36, P4, PT, R86, R25, RZ ;  /* 0x0000001956247210 */ /* 0x000fe40007f9e0ff */
[-C--:B------:R-:W-:Y:S01]  /*11c0*/  LEA.HI.X.SX32 R21, R2, R15.reuse, 0x2, P1 ;  /* 0x0000000f02157211 */ /* 0x080fe200008f16ff */
[----:B------:R-:W-:Y:S01]  /*11d0*/  IMAD R2, R17, UR12, RZ ;  /* 0x0000000c11027c24 */ /* 0x000fe2000f8e02ff */
[----:B------:R-:W-:Y:S01]  /*11e0*/  LEA.HI.X.SX32 R37, R94, R15, 0x2, P4 ;  /* 0x0000000f5e257211 */ /* 0x000fe200020f16ff */
[----:B------:R-:W-:Y:S01]  /*11f0*/  USHF.L.U32 UR12, UR10, 0x5, URZ ;  /* 0x000000050a0c7899 */ /* 0x000fe200080006ff */
[----:B------:R-:W-:Y:S01]  /*1200*/  IADD3 R24, P1, PT, R85, R25, RZ ;  /* 0x0000001955187210 */ /* 0x000fe20007f3e0ff */
[----:B------:R2:W-:Y:S01]  /*1210*/  LDGSTS.E [R55+0x3000], desc[UR16][R42.64], P6 ;  /* 0x030000002a377fae */ /* 0x0005e2000b1a1010 */
[----:B------:R-:W-:-:S02]  /*1220*/  IADD3 R9, P4, PT, R0, UR22, RZ ;  /* 0x0000001600097c10 */ /* 0x000fc4000ff9e0ff */
[----:B------:R-:W-:Y:S01]  /*1230*/  LEA.HI.X.SX32 R25, R93, R15, 0x2, P1 ;  /* 0x0000000f5d197211 */ /* 0x000fe200008f16ff */
[----:B------:R-:W-:Y:S01]  /*1240*/  IMAD.U32 R59, RZ, RZ, UR12 ;  /* 0x0000000cff3b7e24 */ /* 0x000fe2000f8e00ff */
[----:B------:R-:W-:Y:S01]  /*1250*/  LEA.HI.X.SX32 R51, R3, UR23, 0x2, P4 ;  /* 0x0000001703337c11 */ /* 0x000fe2000a0f16ff */
[----:B------:R-:W-:Y:S01]  /*1260*/  IMAD.U32 R61, RZ, RZ, UR12 ;  /* 0x0000000cff3d7e24 */ /* 0x000fe2000f8e00ff */
[CC--:B------:R-:W-:Y:S01]  /*1270*/  LEA R28, P1, R6.reuse, R9.reuse, 0x2 ;  /* 0x00000009061c7211 */ /* 0x0c0fe200078210ff */
[----:B-1----:R-:W-:Y:S01]  /*1280*/  IMAD.WIDE R44, R59, 0x4, R44 ;  /* 0x000000043b2c7825 */ /* 0x002fe200078e022c */
[----:B------:R-:W-:Y:S02]  /*1290*/  LEA R16, P4, R5, R9, 0x2 ;  /* 0x0000000905107211 */ /* 0x000fe400078810ff */
[----:B------:R-:W-:Y:S02]  /*12a0*/  CS2R R58, SRZ ;  /* 0x00000000003a7805 */ /* 0x000fe4000001ff00 */
[----:B------:R-:W-:Y:S01]  /*12b0*/  LEA.HI.X.SX32 R29, R6, R51, 0x2, P1 ;  /* 0x00000033061d7211 */ /* 0x000fe200008f16ff */
[----:B--2---:R-:W-:Y:S01]  /*12c0*/  IMAD.WIDE R42, R61, 0x4, R42 ;  /* 0x000000043d2a7825 */ /* 0x004fe200078e022a */
[----:B------:R-:W-:-:S02]  /*12d0*/  LEA R14, P1, R2, R9, 0x2 ;  /* 0x00000009020e7211 */ /* 0x000fc400078210ff */
[----:B------:R-:W-:Y:S02]  /*12e0*/  CS2R R60, SRZ ;  /* 0x00000000003c7805 */ /* 0x000fe4000001ff00 */
[----:B------:R-:W-:Y:S02]  /*12f0*/  LEA.HI.X.SX32 R17, R5, R51, 0x2, P4 ;  /* 0x0000003305117211 */ /* 0x000fe400020f16ff */
[----:B------:R-:W-:Y:S02]  /*1300*/  LEA R8, P4, R4, R9, 0x2 ;  /* 0x0000000904087211 */ /* 0x000fe400078810ff */
[-C--:B------:R-:W-:Y:S02]  /*1310*/  LEA.HI.X.SX32 R15, R2, R51.reuse, 0x2, P1 ;  /* 0x00000033020f7211 */ /* 0x080fe400008f16ff */
[----:B------:R-:W-:Y:S02]  /*1320*/  ISETP.GE.AND P1, PT, R118, UR8, PT ;  /* 0x0000000876007c0c */ /* 0x000fe4000bf26270 */
[----:B------:R-:W-:-:S02]  /*1330*/  LEA.HI.X.SX32 R9, R4, R51, 0x2, P4 ;  /* 0x0000003304097211 */ /* 0x000fc400020f16ff */
[----:B------:R-:W-:Y:S02]  /*1340*/  ISETP.GE.AND P4, PT, R116, UR8, PT ;  /* 0x0000000874007c0c */ /* 0x000fe4000bf86270 */
[----:B------:R-:W-:Y:S02]  /*1350*/  SEL R51, R50, RZ, !P1 ;  /* 0x000000ff32337207 */ /* 0x000fe40004800000 */
[----:B------:R-:W-:Y:S02]  /*1360*/  ISETP.GE.AND P1, PT, R114, UR8, PT ;  /* 0x0000000872007c0c */ /* 0x000fe4000bf26270 */
[----:B------:R-:W-:Y:S02]  /*1370*/  SEL R54, R50, RZ, !P4 ;  /* 0x000000ff32367207 */ /* 0x000fe40006000000 */
[----:B------:R-:W-:Y:S02]  /*1380*/  ISETP.NE.U32.AND P2, PT, R51, RZ, PT ;  /* 0x000000ff3300720c */ /* 0x000fe40003f45070 */
[----:B------:R-:W-:-:S02]  /*1390*/  ISETP.GE.AND P4, PT, R112, UR8, PT ;  /* 0x0000000870007c0c */ /* 0x000fc4000bf86270 */
[----:B------:R-:W-:Y:S02]  /*13a0*/  SEL R51, R50, RZ, !P1 ;  /* 0x000000ff32337207 */ /* 0x000fe40004800000 */
[----:B------:R-:W-:Y:S02]  /*13b0*/  ISETP.NE.U32.AND P1, PT, R54, RZ, PT ;  /* 0x000000ff3600720c */ /* 0x000fe40003f25070 */
[----:B------:R-:W-:Y:S02]  /*13c0*/  SEL R54, R50, RZ, !P4 ;  /* 0x000000ff32367207 */ /* 0x000fe40006000000 */
[----:B------:R-:W-:Y:S02]  /*13d0*/  ISETP.NE.U32.AND P3, PT, R51, RZ, PT ;  /* 0x000000ff3300720c */ /* 0x000fe40003f65070 */
[----:B------:R-:W-:Y:S01]  /*13e0*/  ISETP.GE.AND P5, PT, R125, UR8, PT ;  /* 0x000000087d007c0c */ /* 0x000fe2000bfa6270 */
[----:B------:R-:W-:Y:S01]  /*13f0*/  LDGSTS.E [R55+0x4000], desc[UR16][R40.64], P2 ;  /* 0x0400000028377fae */ /* 0x000fe200091a1010 */
[----:B------:R-:W-:-:S02]  /*1400*/  ISETP.GE.AND P6, PT, R123, UR8, PT ;  /* 0x000000087b007c0c */ /* 0x000fc4000bfc6270 */
[----:B------:R-:W-:Y:S02]  /*1410*/  ISETP.NE.U32.AND P4, PT, R54, RZ, PT ;  /* 0x000000ff3600720c */ /* 0x000fe40003f85070 */
[C---:B------:R-:W-:Y:S01]  /*1420*/  SEL R51, R50.reuse, RZ, !P5 ;  /* 0x000000ff32337207 */ /* 0x040fe20006800000 */
[----:B------:R-:W-:Y:S01]  /*1430*/  LDGSTS.E [R55+0x5000], desc[UR16][R36.64], P1 ;  /* 0x0500000024377fae */ /* 0x000fe200089a1010 */
[----:B------:R-:W-:Y:S02]  /*1440*/  ISETP.GE.AND P5, PT, R121, UR8, PT ;  /* 0x0000000879007c0c */ /* 0x000fe4000bfa6270 */
[----:B------:R-:W-:Y:S01]  /*1450*/  SEL R54, R50, RZ, !P6 ;  /* 0x000000ff32367207 */ /* 0x000fe20007000000 */
[----:B------:R-:W-:Y:S01]  /*1460*/  LDGSTS.E [R55+0x6000], desc[UR16][R34.64], P3 ;  /* 0x0600000022377fae */ /* 0x000fe200099a1010 */
[----:B------:R-:W-:Y:S02]  /*1470*/  ISETP.NE.U32.AND P2, PT, R51, RZ, PT ;  /* 0x000000ff3300720c */ /* 0x000fe40003f45070 */
[----:B------:R-:W-:-:S02]  /*1480*/  ISETP.GE.AND P6, PT, R119, UR8, PT ;  /* 0x0000000877007c0c */ /* 0x000fc4000bfc6270 */
[----:B------:R-:W-:Y:S01]  /*1490*/  SEL R51, R50, RZ, !P5 ;  /* 0x000000ff32337207 */ /* 0x000fe20006800000 */
[----:B------:R-:W-:Y:S01]  /*14a0*/  LDGSTS.E [R55+0x7000], desc[UR16][R32.64], P4 ;  /* 0x0700000020377fae */ /* 0x000fe2000a1a1010 */
[----:B------:R-:W-:Y:S02]  /*14b0*/  ISETP.NE.U32.AND P5, PT, R54, RZ, PT ;  /* 0x000000ff3600720c */ /* 0x000fe40003fa5070 */
[----:B------:R-:W-:Y:S02]  /*14c0*/  SEL R54, R50, RZ, !P6 ;  /* 0x000000ff32367207 */ /* 0x000fe40007000000 */
[----:B------:R-:W-:Y:S01]  /*14d0*/  ISETP.NE.U32.AND P6, PT, R51, RZ, PT ;  /* 0x000000ff3300720c */ /* 0x000fe20003fc5070 */
[----:B------:R-:W-:Y:S01]  /*14e0*/  VIADD R51, R56, UR7 ;  /* 0x0000000738337c36 */ /* 0x000fe20008000000 */
[----:B------:R-:W-:Y:S02]  /*14f0*/  ISETP.GE.AND P3, PT, R117, UR8, PT ;  /* 0x0000000875007c0c */ /* 0x000fe4000bf66270 */
[----:B------:R-:W-:-:S02]  /*1500*/  ISETP.NE.U32.AND P1, PT, R54, RZ, PT ;  /* 0x000000ff3600720c */ /* 0x000fc40003f25070 */
[----:B------:R-:W-:Y:S01]  /*1510*/  ISETP.GE.AND P4, PT, R115, UR8, PT ;  /* 0x0000000873007c0c */ /* 0x000fe2000bf86270 */
[----:B------:R-:W-:Y:S01]  /*1520*/  LDGSTS.E [R51+0x800], desc[UR16][R38.64], P2 ;  /* 0x0080000026337fae */ /* 0x000fe200091a1010 */
[C---:B------:R-:W-:Y:S02]  /*1530*/  SEL R54, R50.reuse, RZ, !P3 ;  /* 0x000000ff32367207 */ /* 0x040fe40005800000 */
[----:B------:R-:W-:Y:S01]  /*1540*/  ISETP.GE.AND P3, PT, R113, UR8, PT ;  /* 0x0000000871007c0c */ /* 0x000fe2000bf66270 */
[----:B------:R-:W-:Y:S01]  /*1550*/  LDGSTS.E [R51+0x1800], desc[UR16][R30.64], P5 ;  /* 0x018000001e337fae */ /* 0x000fe2000a9a1010 */
[----:B------:R-:W-:Y:S02]  /*1560*/  SEL R56, R50, RZ, !P4 ;  /* 0x000000ff32387207 */ /* 0x000fe40006000000 */
[----:B------:R-:W-:Y:S01]  /*1570*/  ISETP.NE.U32.AND P4, PT, R54, RZ, PT ;  /* 0x000000ff3600720c */ /* 0x000fe20003f85070 */
[----:B------:R-:W-:Y:S01]  /*1580*/  LDGSTS.E [R51+0x2800], desc[UR16][R10.64], P6 ;  /* 0x028000000a337fae */ /* 0x000fe2000b1a1010 */
[----:B------:R-:W-:-:S02]  /*1590*/  SEL R54, R50, RZ, !P3 ;  /* 0x000000ff32367207 */ /* 0x000fc40005800000 */
[----:B------:R-:W-:Y:S01]  /*15a0*/  ISETP.GE.AND P5, PT, R64, UR8, PT ;  /* 0x0000000840007c0c */ /* 0x000fe2000bfa6270 */
[----:B------:R-:W-:Y:S01]  /*15b0*/  LDGSTS.E [R51+0x3800], desc[UR16][R18.64], P1 ;  /* 0x0380000012337fae */ /* 0x000fe200089a1010 */
[----:B------:R-:W-:Y:S02]  /*15c0*/  ISETP.NE.U32.AND P3, PT, R54, RZ, PT ;  /* 0x000000ff3600720c */ /* 0x000fe40003f65070 */
[----:B------:R-:W-:Y:S02]  /*15d0*/  ISETP.NE.U32.AND P2, PT, R56, RZ, PT ;  /* 0x000000ff3800720c */ /* 0x000fe40003f45070 */
[----:B------:R-:W-:Y:S01]  /*15e0*/  ISETP.GE.AND P6, PT, R57, UR8, PT ;  /* 0x0000000839007c0c */ /* 0x000fe2000bfc6270 */
[----:B------:R-:W-:Y:S01]  /*15f0*/  IMAD.U32 R57, RZ, RZ, UR12 ;  /* 0x0000000cff397e24 */ /* 0x000fe2000f8e00ff */
[----:B------:R-:W-:Y:S01]  /*1600*/  SEL R54, R50, RZ, !P5 ;  /* 0x000000ff32367207 */ /* 0x000fe20006800000 */
[----:B------:R-:W-:Y:S01]  /*1610*/  LDGSTS.E [R51+0x4800], desc[UR16][R26.64], P4 ;  /* 0x048000001a337fae */ /* 0x000fe2000a1a1010 */
[----:B------:R-:W-:Y:S01]  /*1620*/  ISETP.GE.AND P5, PT, R77, UR6, PT ;  /* 0x000000064d007c0c */ /* 0x000fe2000bfa6270 */
[----:B------:R-:W-:Y:S01]  /*1630*/  IMAD.WIDE R48, R57, 0x4, R48 ;  /* 0x0000000439307825 */ /* 0x000fe200078e0230 */
[----:B------:R-:W-:-:S02]  /*1640*/  ISETP.NE.U32.AND P1, PT, R54, RZ, PT ;  /* 0x000000ff3600720c */ /* 0x000fc40003f25070 */
[----:B------:R-:W-:Y:S01]  /*1650*/  SEL R50, R50, RZ, !P6 ;  /* 0x000000ff32327207 */ /* 0x000fe20007000000 */
[----:B------:R-:W-:Y:S01]  /*1660*/  IMAD.WIDE R46, R57, 0x4, R46 ;  /* 0x00000004392e7825 */ /* 0x000fe200078e022e */
[----:B------:R-:W-:Y:S01]  /*1670*/  PLOP3.LUT P6, PT, PT, PT, UP1, 0x80, 0x8 ;  /* 0x000000000008781c */ /* 0x000fe20003fcf018 */
[----:B------:R-:W-:Y:S01]  /*1680*/  LDGSTS.E [R51+0x5800], desc[UR16][R24.64], P2 ;  /* 0x0580000018337fae */ /* 0x000fe200091a1010 */
[----:B------:R-:W-:Y:S02]  /*1690*/  SEL R54, RZ, 0x4, P5 ;  /* 0x00000004ff367807 */ /* 0x000fe40002800000 */
[----:B------:R-:W-:Y:S01]  /*16a0*/  ISETP.GE.AND P5, PT, R124, UR6, PT ;  /* 0x000000067c007c0c */ /* 0x000fe2000bfa6270 */
[----:B------:R-:W-:Y:S01]  /*16b0*/  LDGSTS.E [R51+0x6800], desc[UR16][R22.64], P3 ;  /* 0x0680000016337fae */ /* 0x000fe200099a1010 */
[----:B------:R-:W-:Y:S02]  /*16c0*/  ISETP.NE.U32.AND P4, PT, R50, RZ, PT ;  /* 0x000000ff3200720c */ /* 0x000fe40003f85070 */
[----:B------:R-:W-:Y:S01]  /*16d0*/  SEL R54, R54, RZ, P6 ;  /* 0x000000ff36367207 */ /* 0x000fe20003000000 */
[----:B------:R-:W-:Y:S01]  /*16e0*/  LDGSTS.E [R51+0x7800], desc[UR16][R20.64], P1 ;  /* 0x0780000014337fae */ /* 0x000fe200089a1010 */
[----:B------:R-:W-:-:S02]  /*16f0*/  PLOP3.LUT P6, PT, PT, PT, UP1, 0x80, 0x8 ;  /* 0x000000000008781c */ /* 0x000fc40003fcf018 */
[----:B------:R-:W-:Y:S01]  /*1700*/  SEL R50, RZ, 0x4, P5 ;  /* 0x00000004ff327807 */ /* 0x000fe20002800000 */
[----:B------:R-:W0:Y:S01]  /*1710*/  LDGDEPBAR ;  /* 0x00000000000079af */ /* 0x000e220000000000 */
[----:B------:R-:W-:Y:S02]  /*1720*/  ISETP.GE.AND P5, PT, R122, UR6, PT ;  /* 0x000000067a007c0c */ /* 0x000fe4000bfa6270 */
[----:B------:R-:W-:Y:S02]  /*1730*/  ISETP.NE.U32.AND P2, PT, R54, RZ, PT ;  /* 0x000000ff3600720c */ /* 0x000fe40003f45070 */
[----:B------:R-:W-:Y:S02]  /*1740*/  SEL R50, R50, RZ, P6 ;  /* 0x000000ff32327207 */ /* 0x000fe40003000000 */
[----:B------:R-:W-:Y:S02]  /*1750*/  PLOP3.LUT P6, PT, PT, PT, UP1, 0x80, 0x8 ;  /* 0x000000000008781c */ /* 0x000fe40003fcf018 */
[----:B------:R-:W-:-:S02]  /*1760*/  SEL R54, RZ, 0x4, P5 ;  /* 0x00000004ff367807 */ /* 0x000fc40002800000 */
[----:B------:R-:W-:Y:S02]  /*1770*/  ISETP.GE.AND P5, PT, R120, UR6, PT ;  /* 0x0000000678007c0c */ /* 0x000fe4000bfa6270 */
[----:B------:R-:W-:Y:S02]  /*1780*/  ISETP.NE.U32.AND P3, PT, R50, RZ, PT ;  /* 0x000000ff3200720c */ /* 0x000fe40003f65070 */
[----:B------:R-:W-:Y:S02]  /*1790*/  SEL R54, R54, RZ, P6 ;  /* 0x000000ff36367207 */ /* 0x000fe40003000000 */
[----:B------:R-:W-:Y:S02]  /*17a0*/  PLOP3.LUT P6, PT, PT, PT, UP1, 0x80, 0x8 ;  /* 0x000000000008781c */ /* 0x000fe40003fcf018 */
[----:B------:R-:W-:Y:S02]  /*17b0*/  SEL R50, RZ, 0x4, P5 ;  /* 0x00000004ff327807 */ /* 0x000fe40002800000 */
[----:B------:R-:W-:-:S02]  /*17c0*/  ISETP.NE.U32.AND P1, PT, R54, RZ, PT ;  /* 0x000000ff3600720c */ /* 0x000fc40003f25070 */
[----:B------:R-:W-:Y:S01]  /*17d0*/  SEL R54, R50, RZ, P6 ;  /* 0x000000ff32367207 */ /* 0x000fe20003000000 */
[----:B------:R-:W-:Y:S01]  /*17e0*/  VIADD R50, R84, UR7 ;  /* 0x0000000754327c36 */ /* 0x000fe20008000000 */
[----:B------:R-:W-:Y:S02]  /*17f0*/  ISETP.GE.AND P5, PT, R118, UR6, PT ;  /* 0x0000000676007c0c */ /* 0x000fe4000bfa6270 */
[----:B------:R-:W-:Y:S02]  /*1800*/  PLOP3.LUT P6, PT, PT, PT, UP1, 0x80, 0x8 ;  /* 0x000000000008781c */ /* 0x000fe40003fcf018 */
[----:B------:R-:W-:Y:S01]  /*1810*/  LDGSTS.E [R50+0x10000], desc[UR16][R28.64], P4 ;  /* 0x100000001c327fae */ /* 0x000fe2000a1a1010 */
[----:B------:R-:W-:Y:S02]  /*1820*/  SEL R56, RZ, 0x4, P5 ;  /* 0x00000004ff387807 */ /* 0x000fe40002800000 */
[----:B------:R-:W-:Y:S01]  /*1830*/  ISETP.GE.AND P5, PT, R116, UR6, PT ;  /* 0x0000000674007c0c */ /* 0x000fe2000bfa6270 */
[----:B------:R-:W-:Y:S01]  /*1840*/  LDGSTS.E [R50+0x10800], desc[UR16][R16.64], P4 ;  /* 0x1080000010327fae */ /* 0x000fe2000a1a1010 */
[----:B------:R-:W-:-:S03]  /*1850*/  SEL R56, R56, RZ, P6 ;  /* 0x000000ff38387207 */ /* 0x000fc60003000000 */
[----:B------:R-:W-:Y:S01]  /*1860*/  LDGSTS.E [R50+0x11000], desc[UR16][R14.64], P4 ;  /* 0x110000000e327fae */ /* 0x000fe2000a1a1010 */
[----:B------:R-:W-:-:S03]  /*1870*/  ISETP.NE.U32.AND P6, PT, R56, RZ, PT ;  /* 0x000000ff3800720c */ /* 0x000fc60003fc5070 */
[----:B------:R-:W-:Y:S01]  /*1880*/  LDGSTS.E [R50+0x11800], desc[UR16][R8.64], P4 ;  /* 0x1180000008327fae */ /* 0x000fe2000a1a1010 */
[----:B------:R-:W-:Y:S02]  /*1890*/  ISETP.NE.U32.AND P4, PT, R54, RZ, PT ;  /* 0x000000ff3600720c */ /* 0x000fe40003f85070 */
[----:B------:R-:W-:Y:S01]  /*18a0*/  SEL R54, RZ, 0x4, P5 ;  /* 0x00000004ff367807 */ /* 0x000fe20002800000 */
[----:B------:R-:W0:Y:S01]  /*18b0*/  LDGDEPBAR ;  /* 0x00000000000079af */ /* 0x000e220000000000 */
[----:B------:R-:W-:Y:S01]  /*18c0*/  BAR.SYNC.DEFER_BLOCKING 0x0 ;  /* 0x0000000000007b1d */ /* 0x000fe20000010000 */
[----:B------:R-:W-:-:S04]  /*18d0*/  ISETP.GE.AND P5, PT, R114, UR6, PT ;  /* 0x0000000672007c0c */ /* 0x000fc8000bfa6270 */
[----:B------:R-:W-:Y:S01]  /*18e0*/  SEL R56, RZ, 0x4, P5 ;  /* 0x00000004ff387807 */ /* 0x000fe20002800000 */
[----:B------:R-:W-:Y:S01]  /*18f0*/  @!PT LDS RZ, [RZ] ;  /* 0x00000000fffff984 */ /* 0x000fe20000000800 */
[----:B------:R-:W-:Y:S01]  /*1900*/  @!PT LDS RZ, [RZ] ;  /* 0x00000000fffff984 */ /* 0x000fe20000000800 */
[----:B------:R-:W-:Y:S01]  /*1910*/  @!PT LDS RZ, [RZ] ;  /* 0x00000000fffff984 */ /* 0x000fe20000000800 */
[----:B------:R1:W-:Y:S01]  /*1920*/  LDGSTS.E [R55+0x8000], desc[UR16][R48.64], P2 ;  /* 0x0800000030377fae */ /* 0x0003e200091a1010 */
[----:B------:R-:W-:-:S03]  /*1930*/  PLOP3.LUT P2, PT, PT, PT, UP1, 0x80, 0x8 ;  /* 0x000000000008781c */ /* 0x000fc60003f4f018 */
[----:B------:R2:W-:Y:S01]  /*1940*/  LDGSTS.E [R55+0x9000], desc[UR16][R46.64], P3 ;  /* 0x090000002e377fae */ /* 0x0005e200099a1010 */
[----:B------:R-:W-:Y:S02]  /*1950*/  ISETP.GE.AND P3, PT, R112, UR6, PT ;  /* 0x0000000670007c0c */ /* 0x000fe4000bf66270 */
[----:B------:R-:W-:Y:S01]  /*1960*/  SEL R54, R54, RZ, P2 ;  /* 0x000000ff36367207 */ /* 0x000fe20001000000 */
[----:B------:R3:W-:Y:S01]  /*1970*/  LDGSTS.E [R55+0xa000], desc[UR16][R44.64], P1 ;  /* 0x0a0000002c377fae */ /* 0x0007e200089a1010 */
[----:B------:R-:W-:Y:S02]  /*1980*/  PLOP3.LUT P1, PT, PT, PT, UP1, 0x80, 0x8 ;  /* 0x000000000008781c */ /* 0x000fe40003f2f018 */
[----:B------:R-:W-:Y:S01]  /*1990*/  PLOP3.LUT P2, PT, PT, PT, UP1, 0x80, 0x8 ;  /* 0x000000000008781c */ /* 0x000fe20003f4f018 */
[----:B------:R4:W-:Y:S01]  /*19a0*/  LDGSTS.E [R55+0xb000], desc[UR16][R42.64], P4 ;  /* 0x0b0000002a377fae */ /* 0x0009e2000a1a1010 */
[----:B------:R-:W-:Y:S01]  /*19b0*/  ISETP.GE.AND P4, PT, R125, UR6, PT ;  /* 0x000000067d007c0c */ /* 0x000fe2000bf86270 */
[----:B-1----:R-:W-:Y:S01]  /*19c0*/  IMAD.U32 R49, RZ, RZ, UR12 ;  /* 0x0000000cff317e24 */ /* 0x002fe2000f8e00ff */
[----:B------:R-:W-:Y:S01]  /*19d0*/  SEL R48, RZ, 0x4, P3 ;  /* 0x00000004ff307807 */ /* 0x000fe20001800000 */
[----:B--2---:R-:W-:Y:S01]  /*19e0*/  IMAD.U32 R47, RZ, RZ, UR12 ;  /* 0x0000000cff2f7e24 */ /* 0x004fe2000f8e00ff */
[----:B------:R-:W-:Y:S01]  /*19f0*/  PLOP3.LUT P3, PT, PT, PT, UP1, 0x80, 0x8 ;  /* 0x000000000008781c */ /* 0x000fe20003f6f018 */
[----:B------:R-:W-:Y:S01]  /*1a00*/  IMAD.WIDE R40, R49, 0x4, R40 ;  /* 0x0000000431287825 */ /* 0x000fe200078e0228 */
[----:B------:R-:W-:-:S02]  /*1a10*/  SEL R46, RZ, 0x4, P4 ;  /* 0x00000004ff2e7807 */ /* 0x000fc40002000000 */
[----:B------:R-:W-:Y:S01]  /*1a20*/  SEL R48, R48, RZ, P1 ;  /* 0x000000ff30307207 */ /* 0x000fe20000800000 */
[----:B---3--:R-:W-:Y:S01]  /*1a30*/  IMAD.U32 R45, RZ, RZ, UR12 ;  /* 0x0000000cff2d7e24 */ /* 0x008fe2000f8e00ff */
[----:B------:R-:W-:Y:S01]  /*1a40*/  SEL R56, R56, RZ, P2 ;  /* 0x000000ff38387207 */ /* 0x000fe20001000000 */
[----:B------:R1:W-:Y:S01]  /*1a50*/  LDGSTS.E [R55+0xc000], desc[UR16][R40.64], P6 ;  /* 0x0c00000028377fae */ /* 0x0003e2000b1a1010 */
[----:B------:R-:W-:Y:S01]  /*1a60*/  ISETP.GE.AND P1, PT, R123, UR6, PT ;  /* 0x000000067b007c0c */ /* 0x000fe2000bf26270 */
[----:B------:R-:W-:Y:S01]  /*1a70*/  IMAD.WIDE R36, R45, 0x4, R36 ;  /* 0x000000042d247825 */ /* 0x000fe200078e0224 */
[----:B------:R-:W-:Y:S02]  /*1a80*/  SEL R46, R46, RZ, P3 ;  /* 0x000000ff2e2e7207 */ /* 0x000fe40001800000 */
[----:B------:R-:W-:Y:S02]  /*1a90*/  CS2R R44, SRZ ;  /* 0x00000000002c7805 */ /* 0x000fe4000001ff00 */
[----:B------:R-:W-:Y:S01]  /*1aa0*/  ISETP.GE.AND P3, PT, R121, UR6, PT ;  /* 0x0000000679007c0c */ /* 0x000fe2000bf66270 */
[----:B------:R-:W-:Y:S01]  /*1ab0*/  IMAD.WIDE R34, R47, 0x4, R34 ;  /* 0x000000042f227825 */ /* 0x000fe200078e0222 */
[----:B------:R-:W-:-:S02]  /*1ac0*/  ISETP.NE.U32.AND P5, PT, R54, RZ, PT ;  /* 0x000000ff3600720c */ /* 0x000fc40003fa5070 */
[----:B------:R-:W-:Y:S01]  /*1ad0*/  ISETP.NE.U32.AND P2, PT, R56, RZ, PT ;  /* 0x000000ff3800720c */ /* 0x000fe20003f45070 */
[----:B------:R-:W-:Y:S01]  /*1ae0*/  IMAD.WIDE R32, R49, 0x4, R32 ;  /* 0x0000000431207825 */ /* 0x000fe200078e0220 */
[----:B----4-:R-:W-:Y:S02]  /*1af0*/  SEL R42, RZ, 0x4, P1 ;  /* 0x00000004ff2a7807 */ /* 0x010fe40000800000 */
[----:B------:R-:W-:Y:S02]  /*1b00*/  CS2R R56, SRZ ;  /* 0x0000000000387805 */ /* 0x000fe4000001ff00 */
[----:B------:R-:W-:Y:S01]  /*1b10*/  ISETP.NE.U32.AND P1, PT, R48, RZ, PT ;  /* 0x000000ff3000720c */ /* 0x000fe20003f25070 */
[----:B-1----:R-:W-:Y:S01]  /*1b20*/  IMAD.U32 R41, RZ, RZ, UR12 ;  /* 0x0000000cff297e24 */ /* 0x002fe2000f8e00ff */
[----:B------:R-:W-:Y:S02]  /*1b30*/  SEL R43, RZ, 0x4, P3 ;  /* 0x00000004ff2b7807 */ /* 0x000fe40001800000 */
[----:B------:R-:W-:-:S02]  /*1b40*/  CS2R R48, SRZ ;  /* 0x0000000000307805 */ /* 0x000fc4000001ff00 */
[----:B------:R-:W-:Y:S01]  /*1b50*/  ISETP.NE.U32.AND P3, PT, R46, RZ, PT ;  /* 0x000000ff2e00720c */ /* 0x000fe20003f65070 */
[C---:B------:R-:W-:Y:S01]  /*1b60*/  IMAD.WIDE R38, R41.reuse, 0x4, R38 ;  /* 0x0000000429267825 */ /* 0x040fe200078e0226 */
[----:B------:R-:W-:Y:S01]  /*1b70*/  PLOP3.LUT P4, PT, PT, PT, UP1, 0x80, 0x8 ;  /* 0x000000000008781c */ /* 0x000fe20003f8f018 */
[----:B------:R1:W-:Y:S01]  /*1b80*/  LDGSTS.E [R55+0xd000], desc[UR16][R36.64], P5 ;  /* 0x0d00000024377fae */ /* 0x0003e2000a9a1010 */
[----:B------:R-:W-:Y:S01]  /*1b90*/  CS2R R46, SRZ ;  /* 0x00000000002e7805 */ /* 0x000fe2000001ff00 */
[----:B------:R-:W-:Y:S01]  /*1ba0*/  IMAD.WIDE R30, R41, 0x4, R30 ;  /* 0x00000004291e7825 */ /* 0x000fe200078e021e */
[----:B------:R-:W-:Y:S01]  /*1bb0*/  SEL R42, R42, RZ, P4 ;  /* 0x000000ff2a2a7207 */ /* 0x000fe20002000000 */
[----:B------:R-:W-:Y:S01]  /*1bc0*/  LDGSTS.E [R55+0xe000], desc[UR16][R34.64], P2 ;  /* 0x0e00000022377fae */ /* 0x000fe200091a1010 */
[----:B------:R-:W-:Y:S02]  /*1bd0*/  PLOP3.LUT P4, PT, PT, PT, UP1, 0x80, 0x8 ;  /* 0x000000000008781c */ /* 0x000fe40003f8f018 */
[----:B------:R-:W-:-:S02]  /*1be0*/  CS2R R40, SRZ ;  /* 0x0000000000287805 */ /* 0x000fc4000001ff00 */
[----:B------:R-:W-:Y:S01]  /*1bf0*/  ISETP.NE.U32.AND P6, PT, R42, RZ, PT ;  /* 0x000000ff2a00720c */ /* 0x000fe20003fc5070 */
[----:B------:R-:W-:Y:S01]  /*1c00*/  LDGSTS.E [R55+0xf000], desc[UR16][R32.64], P1 ;  /* 0x0f00000020377fae */ /* 0x000fe200089a1010 */
[----:B------:R-:W-:Y:S02]  /*1c10*/  ISETP.GE.AND P1, PT, R117, UR6, PT ;  /* 0x0000000675007c0c */ /* 0x000fe4000bf26270 */
[----:B------:R-:W-:Y:S01]  /*1c20*/  SEL R43, R43, RZ, P4 ;  /* 0x000000ff2b2b7207 */ /* 0x000fe20002000000 */
[----:B------:R2:W-:Y:S01]  /*1c30*/  LDGSTS.E [R51+0x8800], desc[UR16][R38.64], P3 ;  /* 0x0880000026337fae */ /* 0x0005e200099a1010 */
[----:B------:R-:W-:Y:S02]  /*1c40*/  ISETP.GE.AND P3, PT, R115, UR6, PT ;  /* 0x0000000673007c0c */ /* 0x000fe4000bf66270 */
[----:B-1----:R-:W-:Y:S02]  /*1c50*/  SEL R36, RZ, 0x4, P1 ;  /* 0x00000004ff247807 */ /* 0x002fe40000800000 */
[----:B------:R-:W-:-:S02]  /*1c60*/  PLOP3.LUT P1, PT, PT, PT, UP1, 0x80, 0x8 ;  /* 0x000000000008781c */ /* 0x000fc40003f2f018 */
[----:B------:R-:W-:Y:S01]  /*1c70*/  SEL R37, RZ, 0x4, P3 ;  /* 0x00000004ff257807 */ /* 0x000fe20001800000 */
[----:B------:R1:W-:Y:S01]  /*1c80*/  LDGSTS.E [R51+0x9800], desc[UR16][R30.64], P6 ;  /* 0x098000001e337fae */ /* 0x0003e2000b1a1010 */
[----:B------:R-:W-:Y:S02]  /*1c90*/  ISETP.GE.AND P4, PT, R119, UR6, PT ;  /* 0x0000000677007c0c */ /* 0x000fe4000bf86270 */
[----:B------:R-:W-:Y:S01]  /*1ca0*/  ISETP.GE.AND P3, PT, R113, UR6, PT ;  /* 0x0000000671007c0c */ /* 0x000fe2000bf66270 */
[----:B--2---:R-:W-:Y:S01]  /*1cb0*/  IMAD.U32 R39, RZ, RZ, UR12 ;  /* 0x0000000cff277e24 */ /* 0x004fe2000f8e00ff */
[----:B------:R-:W-:Y:S02]  /*1cc0*/  SEL R37, R37, RZ, P1 ;  /* 0x000000ff25257207 */ /* 0x000fe40000800000 */
[----:B------:R-:W-:Y:S01]  /*1cd0*/  PLOP3.LUT P2, PT, PT, PT, UP1, 0x80, 0x8 ;  /* 0x000000000008781c */ /* 0x000fe20003f4f018 */
[----:B------:R-:W-:Y:S01]  /*1ce0*/  IMAD.WIDE R20, R39, 0x4, R20 ;  /* 0x0000000427147825 */ /* 0x000fe200078e0214 */
[----:B------:R-:W-:Y:S01]  /*1cf0*/  ISETP.GE.AND P1, PT, R64, UR6, PT ;  /* 0x0000000640007c0c */ /* 0x000fe2000bf26270 */
[----:B------:R-:W-:Y:S01]  /*1d00*/  USHF.L.U32 UR6, UR11, 0x5, URZ ;  /* 0x000000050b067899 */ /* 0x000fe200080006ff */
[----:B------:R-:W-:Y:S01]  /*1d10*/  SEL R42, RZ, 0x4, P4 ;  /* 0x00000004ff2a7807 */ /* 0x000fe20002000000 */
[----:B-1----:R-:W-:Y:S01]  /*1d20*/  IMAD.U32 R31, RZ, RZ, UR12 ;  /* 0x0000000cff1f7e24 */ /* 0x002fe2000f8e00ff */
[----:B------:R-:W-:-:S02]  /*1d30*/  PLOP3.LUT P4, PT, PT, PT, UP1, 0x80, 0x8 ;  /* 0x000000000008781c */ /* 0x000fc40003f8f018 */
[----:B------:R-:W-:Y:S01]  /*1d40*/  SEL R32, RZ, 0x4, P3 ;  /* 0x00000004ff207807 */ /* 0x000fe20001800000 */
[----:B------:R-:W-:Y:S01]  /*1d50*/  IMAD.U32 R35, RZ, RZ, UR6 ;  /* 0x00000006ff237e24 */ /* 0x000fe2000f8e00ff */
[----:B------:R-:W-:Y:S01]  /*1d60*/  SEL R36, R36, RZ, P2 ;  /* 0x000000ff24247207 */ /* 0x000fe20001000000 */
[----:B------:R-:W-:Y:S01]  /*1d70*/  IMAD.WIDE R24, R31, 0x4, R24 ;  /* 0x000000041f187825 */ /* 0x000fe200078e0218 */
[----:B------:R-:W-:Y:S02]  /*1d80*/  PLOP3.LUT P3, PT, PT, PT, UP1, 0x80, 0x8 ;  /* 0x000000000008781c */ /* 0x000fe40003f6f018 */
[----:B------:R-:W-:Y:S02]  /*1d90*/  CS2R R30, SRZ ;  /* 0x00000000001e7805 */ /* 0x000fe4000001ff00 */
[----:B------:R-:W-:Y:S01]  /*1da0*/  SEL R33, RZ, 0x4, P1 ;  /* 0x00000004ff217807 */ /* 0x000fe20000800000 */
[----:B------:R-:W-:Y:S01]  /*1db0*/  IMAD.WIDE R28, R35, 0x4, R28 ;  /* 0x00000004231c7825 */ /* 0x000fe200078e021c */
[----:B------:R-:W-:-:S02]  /*1dc0*/  PLOP3.LUT P2, PT, PT, PT, UP1, 0x80, 0x8 ;  /* 0x000000000008781c */ /* 0x000fc40003f4f018 */
[----:B------:R-:W-:Y:S01]  /*1dd0*/  SEL R42, R42, RZ, P4 ;  /* 0x000000ff2a2a7207 */ /* 0x000fe20002000000 */
[----:B------:R-:W-:Y:S01]  /*1de0*/  IMAD.WIDE R16, R35, 0x4, R16 ;  /* 0x0000000423107825 */ /* 0x000fe200078e0210 */
[----:B------:R-:W-:Y:S02]  /*1df0*/  SEL R33, R33, RZ, P3 ;  /* 0x000000ff21217207 */ /* 0x000fe40001800000 */
[----:B------:R-:W-:Y:S01]  /*1e00*/  ISETP.NE.U32.AND P4, PT, R43, RZ, PT ;  /* 0x000000ff2b00720c */ /* 0x000fe20003f85070 */
[C---:B------:R-:W-:Y:S01]  /*1e10*/  IMAD.WIDE R14, R35.reuse, 0x4, R14 ;  /* 0x00000004230e7825 */ /* 0x040fe200078e020e */
[----:B------:R-:W-:Y:S02]  /*1e20*/  SEL R32, R32, RZ, P2 ;  /* 0x000000ff20207207 */ /* 0x000fe40001000000 */
[----:B------:R-:W-:Y:S01]  /*1e30*/  ISETP.NE.U32.AND P5, PT, R42, RZ, PT ;  /* 0x000000ff2a00720c */ /* 0x000fe20003fa5070 */
[----:B------:R-:W-:Y:S01]  /*1e40*/  IMAD.WIDE R8, R35, 0x4, R8 ;  /* 0x0000000423087825 */ /* 0x000fe200078e0208 */
[----:B------:R-:W-:-:S02]  /*1e50*/  ISETP.NE.U32.AND P2, PT, R36, RZ, PT ;  /* 0x000000ff2400720c */ /* 0x000fc40003f45070 */
[----:B------:R-:W-:Y:S02]  /*1e60*/  CS2R R42, SRZ ;  /* 0x00000000002a7805 */ /* 0x000fe4000001ff00 */
[----:B------:R-:W-:Y:S01]  /*1e70*/  ISETP.NE.U32.AND P1, PT, R37, RZ, PT ;  /* 0x000000ff2500720c */ /* 0x000fe20003f25070 */
[----:B------:R-:W-:Y:S01]  /*1e80*/  IMAD.U32 R35, RZ, RZ, UR12 ;  /* 0x0000000cff237e24 */ /* 0x000fe2000f8e00ff */
[----:B------:R-:W-:Y:S01]  /*1e90*/  ISETP.NE.U32.AND P6, PT, R33, RZ, PT ;  /* 0x000000ff2100720c */ /* 0x000fe20003fc5070 */
[----:B------:R-:W-:Y:S01]  /*1ea0*/  IMAD.U32 R33, RZ, RZ, UR12 ;  /* 0x0000000cff217e24 */ /* 0x000fe2000f8e00ff */
[----:B------:R-:W-:Y:S01]  /*1eb0*/  ISETP.NE.U32.AND P3, PT, R32, RZ, PT ;  /* 0x000000ff2000720c */ /* 0x000fe20003f65070 */
[----:B------:R-:W-:Y:S02]  /*1ec0*/  IMAD.U32 R37, RZ, RZ, UR12 ;  /* 0x0000000cff257e24 */ /* 0x000fe4000f8e00ff */
[----:B------:R-:W-:-:S04]  /*1ed0*/  IMAD.WIDE R10, R33, 0x4, R10 ;  /* 0x00000004210a7825 */ /* 0x000fc800078e020a */
[----:B------:R-:W-:Y:S01]  /*1ee0*/  IMAD.WIDE R18, R33, 0x4, R18 ;  /* 0x0000000421127825 */ /* 0x000fe200078e0212 */
[----:B------:R-:W-:Y:S01]  /*1ef0*/  LDGSTS.E [R51+0xa800], desc[UR16][R10.64], P4 ;  /* 0x0a8000000a337fae */ /* 0x000fe2000a1a1010 */
[----:B------:R-:W-:Y:S02]  /*1f00*/  CS2R R32, SRZ ;  /* 0x0000000000207805 */ /* 0x000fe4000001ff00 */
[----:B------:R-:W-:Y:S01]  /*1f10*/  IMAD.WIDE R26, R35, 0x4, R26 ;  /* 0x00000004231a7825 */ /* 0x000fe200078e021a */
[----:B------:R1:W-:Y:S01]  /*1f20*/  LDGSTS.E [R51+0xb800], desc[UR16][R18.64], P5 ;  /* 0x0b80000012337fae */ /* 0x0003e2000a9a1010 */
[----:B------:R-:W-:Y:S02]  /*1f30*/  CS2R R34, SRZ ;  /* 0x0000000000227805 */ /* 0x000fe4000001ff00 */
[----:B------:R-:W-:Y:S01]  /*1f40*/  IMAD.WIDE R22, R37, 0x4, R22 ;  /* 0x0000000425167825 */ /* 0x000fe200078e0216 */
[----:B------:R-:W-:Y:S04]  /*1f50*/  LDGSTS.E [R51+0xc800], desc[UR16][R26.64], P2 ;  /* 0x0c8000001a337fae */ /* 0x000fe800091a1010 */
[----:B------:R-:W-:Y:S04]  /*1f60*/  LDGSTS.E [R51+0xd800], desc[UR16][R24.64], P1 ;  /* 0x0d80000018337fae */ /* 0x000fe800089a1010 */
[----:B------:R-:W-:Y:S01]  /*1f70*/  LDGSTS.E [R51+0xe800], desc[UR16][R22.64], P3 ;  /* 0x0e80000016337fae */ /* 0x000fe200099a1010 */
[----:B-1----:R-:W-:-:S03]  /*1f80*/  CS2R R18, SRZ ;  /* 0x0000000000127805 */ /* 0x002fc6000001ff00 */
[----:B------:R-:W-:Y:S04]  /*1f90*/  LDGSTS.E [R51+0xf800], desc[UR16][R20.64], P6 ;  /* 0x0f80000014337fae */ /* 0x000fe8000b1a1010 */
[----:B------:R-:W0:Y:S04]  /*1fa0*/  LDGDEPBAR ;  /* 0x00000000000079af */ /* 0x000e280000000000 */
[----:B------:R1:W-:Y:S04]  /*1fb0*/  LDGSTS.E [R50+0x12000], desc[UR16][R28.64], P0 ;  /* 0x120000001c327fae */ /* 0x0003e800081a1010 */
[----:B------:R2:W-:Y:S04]  /*1fc0*/  LDGSTS.E [R50+0x12800], desc[UR16][R16.64], P0 ;  /* 0x1280000010327fae */ /* 0x0005e800081a1010 */
[----:B------:R-:W-:Y:S04]  /*1fd0*/  LDGSTS.E [R50+0x13000], desc[UR16][R14.64], P0 ;  /* 0x130000000e327fae */ /* 0x000fe800081a1010 */
[----:B------:R3:W-:Y:S01]  /*1fe0*/  LDGSTS.E [R50+0x13800], desc[UR16][R8.64], P0 ;  /* 0x1380000008327fae */ /* 0x0007e200081a1010 */
[----:B-1----:R-:W-:-:S03]  /*1ff0*/  CS2R R28, SRZ ;  /* 0x00000000001c7805 */ /* 0x002fc6000001ff00 */
[----:B------:R-:W0:Y:S01]  /*2000*/  LDGDEPBAR ;  /* 0x00000000000079af */ /* 0x000e220000000000 */
[----:B--2---:R-:W-:Y:S02]  /*2010*/  CS2R R16, SRZ ;  /* 0x0000000000107805 */ /* 0x004fe4000001ff00 */
[----:B---3--:R-:W-:Y:S01]  /*2020*/  CS2R R50, SRZ ;  /* 0x0000000000327805 */ /* 0x008fe2000001ff00 */
[----:B------:R-:W-:Y:S06]  /*2030*/  BRA.U !UP0, `(.L_x_0) ;  /* 0x0000001508947547 */ /* 0x000fec000b800000 */
[----:B------:R-:W-:Y:S01]  /*2040*/  SHF.R.S32.HI R8, RZ, 0x1f, R7 ;  /* 0x0000001fff087819 */ /* 0x000fe20000011407 */
[----:B------:R-:W-:Y:S01]  /*2050*/  IMAD.U32 R9, RZ, RZ, UR12 ;  /* 0x0000000cff097e24 */ /* 0x000fe2000f8e00ff */
[----:B------:R-:W-:Y:S01]  /*2060*/  SHF.R.S32.HI R10, RZ, 0x1f, R99 ;  /* 0x0000001fff0a7819 */ /* 0x000fe20000011463 */
[----:B------:R-:W-:Y:S01]  /*2070*/  USHF.R.S32.HI UR11, URZ, 0x1f, UR6 ;  /* 0x0000001fff0b7899 */ /* 0x000fe20008011406 */
[----:B------:R-:W-:Y:S01]  /*2080*/  SHF.L.U64.HI R16, R7, 0x2, R8 ;  /* 0x0000000207107819 */ /* 0x000fe20000010208 */
[----:B------:R-:W-:Y:S01]  /*2090*/  USHF.L.U32 UR4, UR6, 0x3, URZ ;  /* 0x0000000306047899 */ /* 0x000fe200080006ff */
[----:B------:R-:W-:Y:S01]  /*20a0*/  SHF.R.S32.HI R7, RZ, 0x1f, R98 ;  /* 0x0000001fff077819 */ /* 0x000fe20000011462 */
[----:B------:R-:W-:Y:S01]  /*20b0*/  IMAD R108, R64, UR10, RZ ;  /* 0x0000000a406c7c24 */ /* 0x000fe2000f8e02ff */
[----:B------:R-:W-:Y:S01]  /*20c0*/  SHF.L.U64.HI R99, R99, 0x2, R10 ;  /* 0x0000000263637819 */ /* 0x000fe2000001020a */
[----:B------:R-:W-:Y:S01]  /*20d0*/  IMAD R107, R112, UR10, RZ ;  /* 0x0000000a706b7c24 */ /* 0x000fe2000f8e02ff */
[----:B------:R-:W-:Y:S01]  /*20e0*/  SHF.L.U64.HI R98, R98, 0x2, R7 ;  /* 0x0000000262627819 */ /* 0x000fe20000010207 */
[----:B------:R-:W-:Y:S01]  /*20f0*/  IMAD R106, R113, UR10, RZ ;  /* 0x0000000a716a7c24 */ /* 0x000fe2000f8e02ff */
[----:B------:R-:W-:Y:S01]  /*2100*/  SHF.R.S32.HI R7, RZ, 0x1f, R96 ;  /* 0x0000001fff077819 */ /* 0x000fe20000011460 */
[----:B------:R-:W-:Y:S01]  /*2110*/  IMAD R105, R114, UR10, RZ ;  /* 0x0000000a72697c24 */ /* 0x000fe2000f8e02ff */
[----:B------:R-:W-:Y:S01]  /*2120*/  SHF.R.S32.HI R8, RZ, 0x1f, R97 ;  /* 0x0000001fff087819 */ /* 0x000fe20000011461 */
[----:B------:R-:W-:Y:S01]  /*2130*/  USHF.R.S32.HI UR10, URZ, 0x1f, UR12 ;  /* 0x0000001fff0a7899 */ /* 0x000fe2000801140c */
[----:B------:R-:W-:Y:S01]  /*2140*/  SHF.R.S32.HI R10, RZ, 0x1f, R95 ;  /* 0x0000001fff0a7819 */ /* 0x000fe2000001145f */
[----:B------:R-:W-:Y:S01]  /*2150*/  UIADD3 UR9, UPT, UPT, UR8, -0x40, URZ ;  /* 0xffffffc008097890 */ /* 0x000fe2000fffe0ff */
[----:B------:R-:W-:Y:S01]  /*2160*/  LEA R52, P1, R9, R52, 0x3 ;  /* 0x0000003409347211 */ /* 0x000fe200078218ff */
[----:B------:R-:W-:Y:S01]  /*2170*/  USHF.L.U64.HI UR8, UR6, 0x3, UR11 ;  /* 0x0000000306087899 */ /* 0x000fe2000801020b */
[----:B------:R-:W-:Y:S01]  /*2180*/  SHF.L.U64.HI R96, R96, 0x2, R7 ;  /* 0x0000000260607819 */ /* 0x000fe20000010207 */
[----:B------:R-:W-:Y:S01]  /*2190*/  IMAD.U32 R15, RZ, RZ, UR10 ;  /* 0x0000000aff0f7e24 */ /* 0x000fe2000f8e00ff */
[----:B------:R-:W-:-:S02]  /*21a0*/  SHF.R.S32.HI R9, RZ, 0x1f, R94 ;  /* 0x0000001fff097819 */ /* 0x000fc4000001145e */
[----:B------:R-:W-:Y:S02]  /*21b0*/  CS2R R44, SRZ ;  /* 0x00000000002c7805 */ /* 0x000fe4000001ff00 */
[----:B------:R-:W-:Y:S02]  /*21c0*/  LOP3.LUT R7, R53, 0x7, RZ, 0xc0, !PT ;  /* 0x0000000735077812 */ /* 0x000fe400078ec0ff */
[----:B------:R-:W-:Y:S02]  /*21d0*/  CS2R R46, SRZ ;  /* 0x00000000002e7805 */ /* 0x000fe4000001ff00 */
[----:B------:R-:W-:Y:S02]  /*21e0*/  SHF.L.U64.HI R97, R97, 0x2, R8 ;  /* 0x0000000261617819 */ /* 0x000fe40000010208 */
[----:B------:R-:W-:Y:S02]  /*21f0*/  CS2R R48, SRZ ;  /* 0x0000000000307805 */ /* 0x000fe4000001ff00 */
[----:B------:R-:W-:-:S02]  /*2200*/  SHF.L.U64.HI R95, R95, 0x2, R10 ;  /* 0x000000025f5f7819 */ /* 0x000fc4000001020a */
[----:B------:R-:W-:Y:S02]  /*2210*/  CS2R R50, SRZ ;  /* 0x0000000000327805 */ /* 0x000fe4000001ff00 */
[----:B------:R-:W-:Y:S02]  /*2220*/  SHF.R.S32.HI R8, RZ, 0x1f, R93 ;  /* 0x0000001fff087819 */ /* 0x000fe4000001145d */
[----:B------:R-:W-:Y:S02]  /*2230*/  CS2R R56, SRZ ;  /* 0x0000000000387805 */ /* 0x000fe4000001ff00 */
[----:B------:R-:W-:Y:S02]  /*2240*/  SHF.R.S32.HI R10, RZ, 0x1f, R3 ;  /* 0x0000001fff0a7819 */ /* 0x000fe40000011403 */
[----:B------:R-:W-:Y:S02]  /*2250*/  CS2R R58, SRZ ;  /* 0x00000000003a7805 */ /* 0x000fe4000001ff00 */
[----:B------:R-:W-:Y:S01]  /*2260*/  SHF.L.U64.HI R94, R94, 0x2, R9 ;  /* 0x000000025e5e7819 */ /* 0x000fe20000010209 */
[----:B------:R-:W-:Y:S01]  /*2270*/  IMAD R9, R7, 0x90, RZ ;  /* 0x0000009007097824 */ /* 0x000fe200078e02ff */
[----:B------:R-:W-:-:S02]  /*2280*/  SHF.R.S32.HI R11, RZ, 0x1f, R4 ;  /* 0x0000001fff0b7819 */ /* 0x000fc40000011404 */
[----:B------:R-:W-:Y:S02]  /*2290*/  CS2R R60, SRZ ;  /* 0x00000000003c7805 */ /* 0x000fe4000001ff00 */
[C---:B------:R-:W-:Y:S02]  /*22a0*/  LEA R17, P0, R4.reuse, UR4, 0x2 ;  /* 0x0000000404117c11 */ /* 0x040fe4000f8010ff */
[----:B------:R-:W-:Y:S02]  /*22b0*/  CS2R R62, SRZ ;  /* 0x00000000003e7805 */ /* 0x000fe4000001ff00 */
[----:B------:R-:W-:Y:S02]  /*22c0*/  LOP3.LUT R7, R53, 0x3, RZ, 0xc0, !PT ;  /* 0x0000000335077812 */ /* 0x000fe400078ec0ff */
[----:B------:R-:W-:Y:S02]  /*22d0*/  CS2R R28, SRZ ;  /* 0x00000000001c7805 */ /* 0x000fe4000001ff00 */
[----:B------:R-:W-:Y:S01]  /*22e0*/  SHF.L.U64.HI R93, R93, 0x2, R8 ;  /* 0x000000025d5d7819 */ /* 0x000fe20000010208 */
[----:B------:R-:W-:Y:S01]  /*22f0*/  IMAD.SHL.U32 R8, R53, 0x2, RZ ;  /* 0x0000000235087824 */ /* 0x000fe200078e00ff */
[----:B------:R-:W-:Y:S01]  /*2300*/  SHF.L.U64.HI R3, R3, 0x2, R10 ;  /* 0x0000000203037819 */ /* 0x000fe2000001020a */
[----:B------:R-:W-:Y:S01]  /*2310*/  IMAD.U32 R10, RZ, RZ, UR12 ;  /* 0x0000000cff0a7e24 */ /* 0x000fe2000f8e00ff */
[----:B------:R-:W-:Y:S01]  /*2320*/  LEA.HI.X R18, R4, UR8, R11, 0x2, P0 ;  /* 0x0000000804127c11 */ /* 0x000fe200080f140b */
[----:B------:R-:W-:Y:S01]  /*2330*/  IMAD R4, R7, 0x420, RZ ;  /* 0x0000042007047824 */ /* 0x000fe200078e02ff */
[----:B------:R-:W-:-:S02]  /*2340*/  LOP3.LUT R8, R9, 0x30, R8, 0x78, !PT ;  /* 0x0000003009087812 */ /* 0x000fc400078e7808 */
[----:B------:R-:W-:Y:S02]  /*2350*/  CS2R R30, SRZ ;  /* 0x00000000001e7805 */ /* 0x000fe4000001ff00 */
[----:B------:R-:W-:Y:S02]  /*2360*/  LEA.HI.X R16, R10, R16, R15, 0x3, P1 ;  /* 0x000000100a107211 */ /* 0x000fe400008f1c0f */
[----:B------:R-:W-:Y:S02]  /*2370*/  CS2R R32, SRZ ;  /* 0x0000000000207805 */ /* 0x000fe4000001ff00 */
[----:B------:R-:W-:Y:S02]  /*2380*/  SHF.R.S32.HI R9, RZ, 0x1f, R2 ;  /* 0x0000001fff097819 */ /* 0x000fe40000011402 */
[----:B------:R-:W-:Y:S02]  /*2390*/  CS2R R34, SRZ ;  /* 0x0000000000227805 */ /* 0x000fe4000001ff00 */
[----:B------:R-:W-:-:S02]  /*23a0*/  SHF.R.S32.HI R10, RZ, 0x1f, R5 ;  /* 0x0000001fff0a7819 */ /* 0x000fc40000011405 */
[----:B------:R-:W-:Y:S02]  /*23b0*/  CS2R R40, SRZ ;  /* 0x0000000000287805 */ /* 0x000fe4000001ff00 */
[----:B------:R-:W-:Y:S02]  /*23c0*/  SHF.R.S32.HI R7, RZ, 0x1f, R6 ;  /* 0x0000001fff077819 */ /* 0x000fe40000011406 */
[----:B------:R-:W-:Y:S02]  /*23d0*/  CS2R R42, SRZ ;  /* 0x00000000002a7805 */ /* 0x000fe4000001ff00 */
[----:B------:R-:W-:Y:S01]  /*23e0*/  LEA R11, P0, R2, UR4, 0x2 ;  /* 0x00000004020b7c11 */ /* 0x000fe2000f8010ff */
[----:B------:R-:W-:Y:S01]  /*23f0*/  USHF.L.U32 UR18, UR6, 0x2, URZ ;  /* 0x0000000206127899 */ /* 0x000fe200080006ff */
[----:B------:R-:W-:Y:S01]  /*2400*/  LEA R14, P1, R5, UR4, 0x2 ;  /* 0x00000004050e7c11 */ /* 0x000fe2000f8210ff */
[----:B------:R-:W-:Y:S01]  /*2410*/  USHF.L.U64.HI UR11, UR6, 0x2, UR11 ;  /* 0x00000002060b7899 */ /* 0x000fe2000801020b */
[----:B------:R-:W-:Y:S01]  /*2420*/  LEA R76, P2, R6, UR4, 0x2 ;  /* 0x00000004064c7c11 */ /* 0x000fe2000f8410ff */
[----:B------:R-:W-:Y:S01]  /*2430*/  UMOV UR4, URZ ;  /* 0x000000ff00047c82 */ /* 0x000fe20008000000 */
[----:B------:R-:W-:Y:S01]  /*2440*/  LOP3.LUT R4, R4, 0x1dc, R53, 0x78, !PT ;  /* 0x000001dc04047812 */ /* 0x000fe200078e7835 */
[----:B------:R-:W-:Y:S01]  /*2450*/  IMAD.SHL.U32 R53, R53, 0x20, RZ ;  /* 0x0000002035357824 */ /* 0x000fe200078e00ff */
[----:B------:R-:W-:Y:S01]  /*2460*/  LEA.HI.X R9, R2, UR8, R9, 0x2, P0 ;  /* 0x0000000802097c11 */ /* 0x000fe200080f1409 */
[----:B------:R-:W-:Y:S01]  /*2470*/  USHF.L.U64.HI UR10, UR12, 0x2, UR10 ;  /* 0x000000020c0a7899 */ /* 0x000fe2000801020a */
[----:B------:R-:W-:Y:S01]  /*2480*/  LEA.HI.X R10, R5, UR8, R10, 0x2, P1 ;  /* 0x00000008050a7c11 */ /* 0x000fe200088f140a */
[----:B------:R-:W-:Y:S01]  /*2490*/  UMOV UR6, 0xffffffff ;  /* 0xffffffff00067882 */ /* 0x000fe20000000000 */
[----:B------:R-:W-:Y:S01]  /*24a0*/  LEA.HI.X R15, R6, UR8, R7, 0x2, P2 ;  /* 0x00000008060f7c11 */ /* 0x000fe200090f1407 */
[----:B------:R-:W-:Y:S01]  /*24b0*/  USHF.R.S32.HI UR8, URZ, 0x1f, UR5 ;  /* 0x0000001fff087899 */ /* 0x000fe20008011405 */
[----:B------:R-:W-:-:S02]  /*24c0*/  LOP3.LUT R5, R8, 0x400, R53, 0xf8, !PT ;  /* 0x0000040008057812 */ /* 0x000fc400078ef835 */
[----:B------:R-:W-:Y:S01]  /*24d0*/  IADD3 R14, P2, PT, R14, UR22, RZ ;  /* 0x000000160e0e7c10 */ /* 0x000fe2000ff5e0ff */
[----:B------:R-:W-:Y:S01]  /*24e0*/  ULEA.HI UR8, UR8, UR5, URZ, 0x5 ;  /* 0x0000000508087291 */ /* 0x000fe2000f8f28ff */
[----:B------:R-:W-:Y:S02]  /*24f0*/  IADD3 R8, P0, PT, R17, UR22, RZ ;  /* 0x0000001611087c10 */ /* 0x000fe4000ff1e0ff */
[----:B------:R-:W-:Y:S01]  /*2500*/  IADD3 R2, P4, PT, R52, UR20, RZ ;  /* 0x0000001434027c10 */ /* 0x000fe2000ff9e0ff */
[----:B------:R-:W-:Y:S01]  /*2510*/  USHF.R.S32.HI UR8, URZ, 0x5, UR8 ;  /* 0x00000005ff087899 */ /* 0x000fe20008011408 */
[----:B------:R-:W-:Y:S01]  /*2520*/  IADD3 R6, P1, PT, R11, UR22, RZ ;  /* 0x000000160b067c10 */ /* 0x000fe2000ff3e0ff */
[----:B------:R-:W-:Y:S01]  /*2530*/  UMOV UR5, 0x1 ;  /* 0x0000000100057882 */ /* 0x000fe20000000000 */
[----:B------:R-:W-:Y:S01]  /*2540*/  IADD3 R76, P3, PT, R76, UR22, RZ ;  /* 0x000000164c4c7c10 */ /* 0x000fe2000ff7e0ff */
[----:B------:R-:W-:Y:S01]  /*2550*/  UIADD3 UR13, UPT, UPT, UR8, -0x2, URZ ;  /* 0xfffffffe080d7890 */ /* 0x000fe2000fffe0ff */
[----:B------:R-:W-:-:S02]  /*2560*/  SHF.R.S32.HI R23, RZ, 0x1f, R80 ;  /* 0x0000001fff177819 */ /* 0x000fc40000011450 */
[----:B------:R-:W-:Y:S02]  /*2570*/  SHF.R.S32.HI R20, RZ, 0x1f, R83 ;  /* 0x0000001fff147819 */ /* 0x000fe40000011453 */
[----:B------:R-:W-:Y:S02]  /*2580*/  SHF.R.S32.HI R102, RZ, 0x1f, R81 ;  /* 0x0000001fff667819 */ /* 0x000fe40000011451 */
[----:B------:R-:W-:Y:S02]  /*2590*/  SHF.R.S32.HI R103, RZ, 0x1f, R82 ;  /* 0x0000001fff677819 */ /* 0x000fe40000011452 */
[----:B------:R-:W-:Y:S02]  /*25a0*/  SHF.R.S32.HI R21, RZ, 0x1f, R92 ;  /* 0x0000001fff157819 */ /* 0x000fe4000001145c */
[----:B------:R-:W-:Y:S02]  /*25b0*/  IADD3.X R11, PT, PT, R10, UR23, RZ, P2, !PT ;  /* 0x000000170a0b7c10 */ /* 0x000fe400097fe4ff */
[----:B------:R-:W-:-:S02]  /*25c0*/  IADD3.X R7, PT, PT, R18, UR23, RZ, P0, !PT ;  /* 0x0000001712077c10 */ /* 0x000fc400087fe4ff */
[----:B------:R-:W-:Y:S02]  /*25d0*/  CS2R R18, SRZ ;  /* 0x0000000000127805 */ /* 0x000fe4000001ff00 */
[----:B------:R-:W-:Y:S02]  /*25e0*/  IADD3.X R10, PT, PT, R16, UR21, RZ, P4, !PT ;  /* 0x00000015100a7c10 */ /* 0x000fe4000a7fe4ff */
[----:B------:R-:W-:Y:S02]  /*25f0*/  CS2R R16, SRZ ;  /* 0x0000000000107805 */ /* 0x000fe4000001ff00 */
[----:B------:R-:W-:Y:S02]  /*2600*/  IADD3.X R9, PT, PT, R9, UR23, RZ, P1, !PT ;  /* 0x0000001709097c10 */ /* 0x000fe40008ffe4ff */
[----:B------:R-:W-:Y:S02]  /*2610*/  IADD3.X R15, PT, PT, R15, UR23, RZ, P3, !PT ;  /* 0x000000170f0f7c10 */ /* 0x000fe40009ffe4ff */
[----:B------:R-:W-:-:S02]  /*2620*/  SHF.L.U64.HI R100, R80, 0x2, R23 ;  /* 0x0000000250647819 */ /* 0x000fc40000010217 */
[----:B------:R-:W-:Y:S02]  /*2630*/  SHF.L.U64.HI R101, R83, 0x2, R20 ;  /* 0x0000000253657819 */ /* 0x000fe40000010214 */
[----:B------:R-:W-:Y:S02]  /*2640*/  SHF.L.U64.HI R102, R81, 0x2, R102 ;  /* 0x0000000251667819 */ /* 0x000fe40000010266 */
[----:B------:R-:W-:Y:S02]  /*2650*/  SHF.L.U64.HI R103, R82, 0x2, R103 ;  /* 0x0000000252677819 */ /* 0x000fe40000010267 */
[----:B------:R-:W-:Y:S02]  /*2660*/  SHF.L.U64.HI R104, R92, 0x2, R21 ;  /* 0x000000025c687819 */ /* 0x000fe40000010215 */
[----:B------:R-:W-:Y:S02]  /*2670*/  LOP3.LUT R109, R4, 0x20, RZ, 0x3c, !PT ;  /* 0x00000020046d7812 */ /* 0x000fe400078e3cff */
[----:B------:R-:W-:-:S07]  /*2680*/  LOP3.LUT R111, R5, 0x40, RZ, 0x3c, !PT ;  /* 0x00000040056f7812 */ /* 0x000fce00078e3cff */
.L_x_1:
[----:B------:R-:W-:-:S04]  /*2690*/  DEPBAR.LE SB0, 0x2 ;  /* 0x000080800000791a */ /* 0x000fc80000000000 */
[----:B------:R-:W-:Y:S01]  /*26a0*/  UIADD3 UR6, UPT, UPT, UR6, 0x1, URZ ;  /* 0x0000000106067890 */ /* 0x000fe2000fffe0ff */
[----:B------:R-:W-:Y:S01]  /*26b0*/  BAR.SYNC.DEFER_BLOCKING 0x0 ;  /* 0x0000000000007b1d */ /* 0x000fe20000010000 */
[----:B------:R-:W-:Y:S01]  /*26c0*/  UISETP.GE.AND UP1, UPT, UR4, UR13, UPT ;  /* 0x0000000d0400728c */ /* 0x000fe2000bf26270 */
[----:B------:R-:W-:Y:S01]  /*26d0*/  ISETP.GE.AND P0, PT, R77, UR9, PT ;  /* 0x000000094d007c0c */ /* 0x000fe2000bf06270 */
[----:B------:R-:W-:Y:S02]  /*26e0*/  UISETP.GT.AND UP0, UPT, UR6, 0x1, UPT ;  /* 0x000000010600788c */ /* 0x000fe4000bf04270 */
[----:B------:R-:W-:Y:S02]  /*26f0*/  UIADD3 UR5, UPT, UPT, UR5, 0x1, URZ ;  /* 0x0000000105057890 */ /* 0x000fe4000fffe0ff */
[----:B------:R-:W-:Y:S01]  /*2700*/  USEL UR6, UR6, URZ, !UP0 ;  /* 0x000000ff06067287 */ /* 0x000fe2000c000000 */
[----:B------:R-:W-:Y:S01]  /*2710*/  PLOP3.LUT P1, PT, PT, PT, UP1, 0x40, 0x4 ;  /* 0x000000000004781c */ /* 0x000fe20003f2e818 */
[----:B------:R-:W-:Y:S01]  /*2720*/  UISETP.GT.AND UP0, UPT, UR5, 0x1, UPT ;  /* 0x000000010500788c */ /* 0x000fe2000bf04270 */
[----:B------:R-:W-:Y:S01]  /*2730*/  PLOP3.LUT P2, PT, PT, PT, UP1, 0x40, 0x4 ;  /* 0x000000000004781c */ /* 0x000fe20003f4e818 */
[----:B------:R-:W-:Y:S01]  /*2740*/  ULEA UR14, UR6, UR7, 0xf ;  /* 0x00000007060e7291 */ /* 0x000fe2000f8e78ff */
[----:B------:R-:W-:Y:S01]  /*2750*/  PLOP3.LUT P3, PT, PT, PT, UP1, 0x40, 0x4 ;  /* 0x000000000004781c */ /* 0x000fe20003f6e818 */
[----:B------:R-:W-:Y:S01]  /*2760*/  ULEA UR15, UR6, UR7, 0xd ;  /* 0x00000007060f7291 */ /* 0x000fe2000f8e68ff */
[----:B------:R-:W-:Y:S01]  /*2770*/  PLOP3.LUT P6, PT, PT, PT, UP1, 0x40, 0x4 ;  /* 0x000000000004781c */ /* 0x000fe20003fce818 */
[----:B------:R-:W-:-:S02]  /*2780*/  USEL UR5, UR5, URZ, !UP0 ;  /* 0x000000ff05057287 */ /* 0x000fc4000c000000 */
[----:B------:R-:W-:-:S04]  /*2790*/  UIADD3 UR4, UPT, UPT, UR4, 0x1, URZ ;  /* 0x0000000104047890 */ /* 0x000fc8000fffe0ff */
[----:B------:R-:W-:Y:S01]  /*27a0*/  UISETP.NE.U32.AND UP0, UPT, UR8, UR4, UPT ;  /* 0x000000040800728c */ /* 0x000fe2000bf05070 */
[----:B------:R-:W-:Y:S04]  /*27b0*/  LDS R68, [R4+UR14+0x200] ;  /* 0x0002000e04447984 */ /* 0x000fe80008000800 */
[----:B------:R-:W-:Y:S04]  /*27c0*/  LDS R70, [R4+UR14+0x1200] ;  /* 0x0012000e04467984 */ /* 0x000fe80008000800 */
[----:B------:R-:W-:Y:S04]  /*27d0*/  LDS R69, [R109+UR14+0x200] ;  /* 0x0002000e6d457984 */ /* 0x000fe80008000800 */
[----:B-1----:R-:W-:Y:S04]  /*27e0*/  LDSM.16.M88.4 R52, [R5+UR15+0x10000] ;  /* 0x0100000f0534783b */ /* 0x002fe80008000200 */
[----:B------:R-:W1:Y:S04]  /*27f0*/  LDS R71, [R109+UR14+0x1200] ;  /* 0x0012000e6d477984 */ /* 0x000e680008000800 */
[----:B------:R-:W-:Y:S04]  /*2800*/  LDS R36, [R4+UR14] ;  /* 0x0000000e04247984 */ /* 0x000fe80008000800 */
[----:B------:R-:W-:Y:S04]  /*2810*/  LDS R38, [R4+UR14+0x1000] ;  /* 0x0010000e04267984 */ /* 0x000fe80008000800 */
[----:B------:R-:W-:Y:S04]  /*2820*/  LDS R37, [R109+UR14] ;  /* 0x0000000e6d257984 */ /* 0x000fe80008000800 */
[----:B------:R-:W2:Y:S04]  /*2830*/  LDS R39, [R109+UR14+0x1000] ;  /* 0x0010000e6d277984 */ /* 0x000ea80008000800 */
[----:B------:R-:W3:Y:S04]  /*2840*/  LDSM.16.M88.4 R20, [R5+UR15+0x11000] ;  /* 0x0110000f0514783b */ /* 0x000ee80008000200 */
[----:B------:R-:W4:Y:S04]  /*2850*/  LDSM.16.M88.4 R24, [R5+UR15+0x11800] ;  /* 0x0118000f0518783b */ /* 0x000f280008000200 */
[----:B------:R-:W-:Y:S04]  /*2860*/  LDS R72, [R4+UR14+0x2000] ;  /* 0x0020000e04487984 */ /* 0x000fe80008000800 */
[----:B------:R-:W-:Y:S04]  /*2870*/  LDS R74, [R4+UR14+0x3000] ;  /* 0x0030000e044a7984 */ /* 0x000fe80008000800 */
[----:B------:R-:W-:Y:S01]  /*2880*/  LDS R73, [R109+UR14+0x2000] ;  /* 0x0020000e6d497984 */ /* 0x000fe20008000800 */
[-C--:B-1----:R-:W-:Y:S03]  /*2890*/  HMMA.1688.F32.TF32 R64, R68, R52.reuse, R16 ;  /* 0x000000344440723c */ /* 0x082fe60000081010 */
[----:B------:R-:W1:Y:S04]  /*28a0*/  LDSM.16.M88.4 R16, [R5+UR15+0x10800] ;  /* 0x0108000f0510783b */ /* 0x000e680008000200 */
[----:B------:R-:W5:Y:S01]  /*28b0*/  LDS R75, [R109+UR14+0x3000] ;  /* 0x0030000e6d4b7984 */ /* 0x000f620008000800 */
[C---:B--2---:R-:W-:Y:S08]  /*28c0*/  HMMA.1688.F32.TF32 R44, R36.reuse, R52, R44 ;  /* 0x00000034242c723c */ /* 0x044ff0000008102c */
[C---:B---3--:R-:W-:Y:S08]  /*28d0*/  HMMA.1688.F32.TF32 R56, R36.reuse, R20, R56 ;  /* 0x000000142438723c */ /* 0x048ff00000081038 */
[----:B----4-:R-:W-:Y:S08]  /*28e0*/  HMMA.1688.F32.TF32 R60, R36, R24, R60 ;  /* 0x00000018243c723c */ /* 0x010ff0000008103c */
[----:B------:R-:W-:Y:S08]  /*28f0*/  HMMA.1688.F32.TF32 R32, R68, R20, R32 ;  /* 0x000000144420723c */ /* 0x000ff00000081020 */
[-C--:B-1----:R-:W-:Y:S01]  /*2900*/  HMMA.1688.F32.TF32 R48, R36, R16.reuse, R48 ;  /* 0x000000102430723c */ /* 0x082fe20000081030 */
[----:B------:R-:W-:Y:S04]  /*2910*/  LDS R36, [R4+UR14+0x2200] ;  /* 0x0022000e04247984 */ /* 0x000fe80008000800 */
[----:B------:R-:W-:Y:S03]  /*2920*/  LDS R38, [R4+UR14+0x3200] ;  /* 0x0032000e04267984 */ /* 0x000fe60008000800 */
[C---:B------:R-:W-:Y:S01]  /*2930*/  HMMA.1688.F32.TF32 R28, R68.reuse, R16, R28 ;  /* 0x00000010441c723c */ /* 0x040fe2000008101c */
[----:B------:R-:W-:Y:S04]  /*2940*/  LDS R37, [R109+UR14+0x2200] ;  /* 0x0022000e6d257984 */ /* 0x000fe80008000800 */
[----:B------:R-:W1:Y:S03]  /*2950*/  LDS R39, [R109+UR14+0x3200] ;  /* 0x0032000e6d277984 */ /* 0x000e660008000800 */
[----:B------:R-:W-:Y:S01]  /*2960*/  HMMA.1688.F32.TF32 R40, R68, R24, R40 ;  /* 0x000000184428723c */ /* 0x000fe20000081028 */
[----:B------:R-:W-:Y:S04]  /*2970*/  LDS R68, [R4+UR14+0x4200] ;  /* 0x0042000e04447984 */ /* 0x000fe80008000800 */
[----:B------:R-:W-:Y:S03]  /*2980*/  LDS R70, [R4+UR14+0x5200] ;  /* 0x0052000e04467984 */ /* 0x000fe60008000800 */
[C---:B-----5:R-:W-:Y:S01]  /*2990*/  HMMA.1688.F32.TF32 R44, R72.reuse, R54, R44 ;  /* 0x00000036482c723c */ /* 0x060fe2000008102c */
[----:B------:R-:W-:Y:S04]  /*29a0*/  LDS R69, [R109+UR14+0x4200] ;  /* 0x0042000e6d457984 */ /* 0x000fe80008000800 */
[----:B------:R-:W-:Y:S03]  /*29b0*/  LDS R71, [R109+UR14+0x5200] ;  /* 0x0052000e6d477984 */ /* 0x000fe60008000800 */
[C---:B------:R-:W-:Y:S08]  /*29c0*/  HMMA.1688.F32.TF32 R48, R72.reuse, R18, R48 ;  /* 0x000000124830723c */ /* 0x040ff00000081030 */
[C---:B------:R-:W-:Y:S08]  /*29d0*/  HMMA.1688.F32.TF32 R56, R72.reuse, R22, R56 ;  /* 0x000000164838723c */ /* 0x040ff00000081038 */
[----:B------:R-:W-:Y:S08]  /*29e0*/  HMMA.1688.F32.TF32 R60, R72, R26, R60 ;  /* 0x0000001a483c723c */ /* 0x000ff0000008103c */
[C---:B-1----:R-:W-:Y:S01]  /*29f0*/  HMMA.1688.F32.TF32 R72, R36.reuse, R54, R64 ;  /* 0x000000362448723c */ /* 0x042fe20000081040 */
[----:B------:R-:W-:Y:S04]  /*2a00*/  LDS R64, [R4+UR14+0x4000] ;  /* 0x0040000e04407984 */ /* 0x000fe80008000800 */
[----:B------:R-:W-:Y:S03]  /*2a10*/  LDS R66, [R4+UR14+0x5000] ;  /* 0x0050000e04427984 */ /* 0x000fe60008000800 */
[C---:B------:R-:W-:Y:S01]  /*2a20*/  HMMA.1688.F32.TF32 R28, R36.reuse, R18, R28 ;  /* 0x00000012241c723c */ /* 0x040fe2000008101c */
[----:B------:R-:W-:Y:S04]  /*2a30*/  LDS R65, [R109+UR14+0x4000] ;  /* 0x0040000e6d417984 */ /* 0x000fe80008000800 */
[----:B------:R-:W-:Y:S03]  /*2a40*/  LDS R67, [R109+UR14+0x5000] ;  /* 0x0050000e6d437984 */ /* 0x000fe60008000800 */
[C---:B------:R-:W-:Y:S01]  /*2a50*/  HMMA.1688.F32.TF32 R20, R36.reuse, R22, R32 ;  /* 0x000000162414723c */ /* 0x040fe20000081020 */
[----:B------:R-:W1:Y:S04]  /*2a60*/  LDSM.16.M88.4 R52, [R111+UR15+0x10000] ;  /* 0x0100000f6f34783b */ /* 0x000e680008000200 */
[----:B------:R-:W-:Y:S03]  /*2a70*/  LDSM.16.M88.4 R32, [R111+UR15+0x11000] ;  /* 0x0110000f6f20783b */ /* 0x000fe60008000200 */
[----:B------:R-:W-:Y:S01]  /*2a80*/  HMMA.1688.F32.TF32 R36, R36, R26, R40 ;  /* 0x0000001a2424723c */ /* 0x000fe20000081028 */
[----:B------:R-:W2:Y:S04]  /*2a90*/  LDSM.16.M88.4 R24, [R111+UR15+0x10800] ;  /* 0x0108000f6f18783b */ /* 0x000ea80008000200 */
[----:B------:R-:W3:Y:S01]  /*2aa0*/  LDSM.16.M88.4 R40, [R111+UR15+0x11800] ;  /* 0x0118000f6f28783b */ /* 0x000ee20008000200 */
[----:B------:R-:W-:-:S02]  /*2ab0*/  ULEA UR15, UR5, UR7, 0xf ;  /* 0x00000007050f7291 */ /* 0x000fc4000f8e78ff */
[C---:B-1----:R-:W-:Y:S08]  /*2ac0*/  HMMA.1688.F32.TF32 R44, R64.reuse, R52, R44 ;  /* 0x00000034402c723c */ /* 0x042ff0000008102c */
[C---:B--2---:R-:W-:Y:S08]  /*2ad0*/  HMMA.1688.F32.TF32 R48, R64.reuse, R24, R48 ;  /* 0x000000184030723c */ /* 0x044ff00000081030 */
[C---:B------:R-:W-:Y:S08]  /*2ae0*/  HMMA.1688.F32.TF32 R56, R64.reuse, R32, R56 ;  /* 0x000000204038723c */ /* 0x040ff00000081038 */
[----:B---3--:R-:W-:Y:S01]  /*2af0*/  HMMA.1688.F32.TF32 R60, R64, R40, R60 ;  /* 0x00000028403c723c */ /* 0x008fe2000008103c */
[----:B------:R-:W-:Y:S04]  /*2b00*/  LDS R64, [R4+UR14+0x6000] ;  /* 0x0060000e04407984 */ /* 0x000fe80008000800 */
[----:B------:R-:W-:Y:S03]  /*2b10*/  LDS R66, [R4+UR14+0x7000] ;  /* 0x0070000e04427984 */ /* 0x000fe60008000800 */
[----:B------:R-:W-:Y:S01]  /*2b20*/  HMMA.1688.F32.TF32 R28, R68, R24, R28 ;  /* 0x00000018441c723c */ /* 0x000fe2000008101c */
[----:B------:R-:W-:Y:S01]  /*2b30*/  LDS R65, [R109+UR14+0x6000] ;  /* 0x0060000e6d417984 */ /* 0x000fe20008000800 */
[----:B------:R-:W-:-:S02]  /*2b40*/  SEL R24, RZ, 0x4, P0 ;  /* 0x00000004ff187807 */ /* 0x000fc40000000000 */
[----:B------:R-:W-:Y:S01]  /*2b50*/  ISETP.GE.AND P0, PT, R124, UR9, PT ;  /* 0x000000097c007c0c */ /* 0x000fe2000bf06270 */
[----:B------:R-:W1:Y:S01]  /*2b60*/  LDS R67, [R109+UR14+0x7000] ;  /* 0x0070000e6d437984 */ /* 0x000e620008000800 */
[----:B------:R-:W-:Y:S02]  /*2b70*/  SEL R24, R24, RZ, P1 ;  /* 0x000000ff18187207 */ /* 0x000fe40000800000 */
[----:B------:R-:W-:Y:S01]  /*2b80*/  SEL R25, RZ, 0x4, P0 ;  /* 0x00000004ff197807 */ /* 0x000fe20000000000 */
[----:B------:R-:W-:Y:S01]  /*2b90*/  HMMA.1688.F32.TF32 R36, R68, R40, R36 ;  /* 0x000000284424723c */ /* 0x000fe20000081024 */
[----:B------:R-:W-:Y:S01]  /*2ba0*/  ISETP.NE.U32.AND P0, PT, R24, RZ, PT ;  /* 0x000000ff1800720c */ /* 0x000fe20003f05070 */
[----:B------:R-:W-:Y:S01]  /*2bb0*/  VIADD R40, R79, UR15 ;  /* 0x0000000f4f287c36 */ /* 0x000fe20008000000 */
[----:B------:R-:W-:Y:S02]  /*2bc0*/  SEL R25, R25, RZ, P2 ;  /* 0x000000ff19197207 */ /* 0x000fe40001000000 */
[----:B------:R-:W-:-:S02]  /*2bd0*/  LEA R24, P2, R92, R2, 0x2 ;  /* 0x000000025c187211 */ /* 0x000fc400078410ff */
[----:B------:R-:W-:Y:S01]  /*2be0*/  ISETP.NE.U32.AND P1, PT, R25, RZ, PT ;  /* 0x000000ff1900720c */ /* 0x000fe20003f25070 */
[----:B------:R-:W-:Y:S02]  /*2bf0*/  HMMA.1688.F32.TF32 R20, R68, R32, R20 ;  /* 0x000000204414723c */ /* 0x000fe40000081014 */
[----:B------:R-:W-:Y:S01]  /*2c00*/  IMAD.X R25, R10, 0x1, R104, P2 ;  /* 0x000000010a197824 */ /* 0x000fe200010e0668 */
[----:B------:R-:W-:-:S05]  /*2c10*/  PLOP3.LUT P2, PT, PT, PT, UP1, 0x40, 0x4 ;  /* 0x000000000004781c */ /* 0x000fca0003f4e818 */
[----:B------:R-:W-:Y:S01]  /*2c20*/  HMMA.1688.F32.TF32 R16, R68, R52, R72 ;  /* 0x000000344410723c */ /* 0x000fe20000081048 */
[----:B------:R-:W-:-:S07]  /*2c30*/  LOP3.LUT R75, R79, 0x40, RZ, 0x3c, !PT ;  /* 0x000000404f4b7812 */ /* 0x000fce00078e3cff */
[C---:B-1----:R-:W-:Y:S08]  /*2c40*/  HMMA.1688.F32.TF32 R44, R64.reuse, R54, R44 ;  /* 0x00000036402c723c */ /* 0x042ff0000008102c */
[C---:B------:R-:W-:Y:S08]  /*2c50*/  HMMA.1688.F32.TF32 R48, R64.reuse, R26, R48 ;  /* 0x0000001a4030723c */ /* 0x040ff00000081030 */
[C---:B------:R-:W-:Y:S08]  /*2c60*/  HMMA.1688.F32.TF32 R56, R64.reuse, R34, R56 ;  /* 0x000000224038723c */ /* 0x040ff00000081038 */
[----:B------:R-:W-:Y:S01]  /*2c70*/  HMMA.1688.F32.TF32 R60, R64, R42, R60 ;  /* 0x0000002a403c723c */ /* 0x000fe2000008103c */
[----:B------:R-:W-:Y:S04]  /*2c80*/  LDS R64, [R4+UR14+0x6200] ;  /* 0x0062000e04407984 */ /* 0x000fe80008000800 */
[----:B------:R-:W-:Y:S04]  /*2c90*/  LDS R66, [R4+UR14+0x7200] ;  /* 0x0072000e04427984 */ /* 0x000fe80008000800 */
[----:B------:R-:W-:Y:S04]  /*2ca0*/  LDS R65, [R109+UR14+0x6200] ;  /* 0x0062000e6d417984 */ /* 0x000fe80008000800 */
[----:B------:R-:W1:Y:S01]  /*2cb0*/  LDS R67, [R109+UR14+0x7200] ;  /* 0x0072000e6d437984 */ /* 0x000e620008000800 */
[----:B------:R-:W-:Y:S01]  /*2cc0*/  ULEA UR14, UR5, UR7, 0xd ;  /* 0x00000007050e7291 */ /* 0x000fe2000f8e68ff */
[----:B------:R-:W-:Y:S05]  /*2cd0*/  BAR.SYNC.DEFER_BLOCKING 0x0 ;  /* 0x0000000000007b1d */ /* 0x000fea0000010000 */
[----:B------:R-:W-:Y:S01]  /*2ce0*/  VIADD R53, R84, UR14 ;  /* 0x0000000e54357c36 */ /* 0x000fe20008000000 */
[----:B------:R-:W-:Y:S01]  /*2cf0*/  @!PT LDS RZ, [RZ] ;  /* 0x00000000fffff984 */ /* 0x000fe20000000800 */
[----:B------:R-:W-:Y:S01]  /*2d00*/  @!PT LDS RZ, [RZ] ;  /* 0x00000000fffff984 */ /* 0x000fe20000000800 */
[----:B------:R-:W-:Y:S01]  /*2d10*/  @!PT LDS RZ, [RZ] ;  /* 0x00000000fffff984 */ /* 0x000fe20000000800 */
[----:B------:R2:W-:Y:S02]  /*2d20*/  LDGSTS.E [R40], desc[UR16][R24.64], P0 ;  /* 0x0000000018287fae */ /* 0x0005e400081a1010 */
[----:B--2---:R-:W-:Y:S01]  /*2d30*/  LEA R24, P0, R81, R2, 0x2 ;  /* 0x0000000251187211 */ /* 0x004fe200078010ff */
[----:B-1----:R-:W-:Y:S04]  /*2d40*/  HMMA.1688.F32.TF32 R28, R64, R26, R28 ;  /* 0x0000001a401c723c */ /* 0x002fe8000008101c */
[----:B------:R-:W-:Y:S01]  /*2d50*/  IMAD.X R25, R10, 0x1, R102, P0 ;  /* 0x000000010a197824 */ /* 0x000fe200000e0666 */
[----:B------:R-:W-:-:S03]  /*2d60*/  ISETP.GE.AND P0, PT, R122, UR9, PT ;  /* 0x000000097a007c0c */ /* 0x000fc6000bf06270 */
[----:B------:R-:W-:Y:S01]  /*2d70*/  HMMA.1688.F32.TF32 R16, R64, R54, R16 ;  /* 0x000000364010723c */ /* 0x000fe20000081010 */
[----:B------:R1:W-:Y:S01]  /*2d80*/  LDGSTS.E [R40+0x1000], desc[UR16][R24.64], P1 ;  /* 0x0100000018287fae */ /* 0x0003e200089a1010 */
[----:B------:R-:W-:Y:S01]  /*2d90*/  PLOP3.LUT P1, PT, PT, PT, UP1, 0x40, 0x4 ;  /* 0x000000000004781c */ /* 0x000fe20003f2e818 */
[----:B------:R-:W-:Y:S01]  /*2da0*/  IMAD.U32 R55, RZ, RZ, UR12 ;  /* 0x0000000cff377e24 */ /* 0x000fe2000f8e00ff */
[----:B------:R-:W-:Y:S02]  /*2db0*/  SEL R32, RZ, 0x4, P0 ;  /* 0x00000004ff207807 */ /* 0x000fe40000000000 */
[----:B------:R-:W-:Y:S02]  /*2dc0*/  ISETP.GE.AND P0, PT, R120, UR9, PT ;  /* 0x0000000978007c0c */ /* 0x000fe4000bf06270 */
[----:B------:R-:W-:Y:S02]  /*2dd0*/  SEL R32, R32, RZ, P1 ;  /* 0x000000ff20207207 */ /* 0x000fe40000800000 */
[----:B------:R-:W-:-:S02]  /*2de0*/  ISETP.GE.AND P1, PT, R118, UR9, PT ;  /* 0x0000000976007c0c */ /* 0x000fc4000bf26270 */
[----:B------:R-:W-:Y:S02]  /*2df0*/  ISETP.NE.U32.AND P5, PT, R32, RZ, PT ;  /* 0x000000ff2000720c */ /* 0x000fe40003fa5070 */
[----:B------:R-:W-:Y:S02]  /*2e00*/  SEL R33, RZ, 0x4, P1 ;  /* 0x00000004ff217807 */ /* 0x000fe40000800000 */
[----:B------:R-:W-:Y:S02]  /*2e10*/  SEL R32, RZ, 0x4, P0 ;  /* 0x00000004ff207807 */ /* 0x000fe40000000000 */
[----:B------:R-:W-:Y:S02]  /*2e20*/  ISETP.GE.AND P1, PT, R116, UR9, PT ;  /* 0x0000000974007c0c */ /* 0x000fe4000bf26270 */
[----:B------:R-:W-:Y:S02]  /*2e30*/  SEL R32, R32, RZ, P2 ;  /* 0x000000ff20207207 */ /* 0x000fe40001000000 */
[----:B------:R-:W-:-:S02]  /*2e40*/  SEL R33, R33, RZ, P3 ;  /* 0x000000ff21217207 */ /* 0x000fc40001800000 */
[----:B-1----:R-:W-:Y:S02]  /*2e50*/  SEL R24, RZ, 0x4, P1 ;  /* 0x00000004ff187807 */ /* 0x002fe40000800000 */
[----:B------:R-:W-:Y:S02]  /*2e60*/  ISETP.GE.AND P2, PT, R112, UR9, PT ;  /* 0x0000000970007c0c */ /* 0x000fe4000bf46270 */
[----:B------:R-:W-:Y:S02]  /*2e70*/  ISETP.GE.AND P3, PT, R114, UR9, PT ;  /* 0x0000000972007c0c */ /* 0x000fe4000bf66270 */
[----:B------:R-:W-:Y:S02]  /*2e80*/  ISETP.NE.U32.AND P0, PT, R33, RZ, PT ;  /* 0x000000ff2100720c */ /* 0x000fe40003f05070 */
[----:B------:R-:W-:Y:S02]  /*2e90*/  SEL R24, R24, RZ, P6 ;  /* 0x000000ff18187207 */ /* 0x000fe40003000000 */
[----:B------:R-:W-:-:S02]  /*2ea0*/  PLOP3.LUT P6, PT, PT, PT, UP1, 0x40, 0x4 ;  /* 0x000000000004781c */ /* 0x000fc40003fce818 */
[----:B------:R-:W-:Y:S02]  /*2eb0*/  SEL R33, RZ, 0x4, P2 ;  /* 0x00000004ff217807 */ /* 0x000fe40001000000 */
[----:B------:R-:W-:Y:S02]  /*2ec0*/  ISETP.NE.U32.AND P4, PT, R32, RZ, PT ;  /* 0x000000ff2000720c */ /* 0x000fe40003f85070 */
[----:B------:R-:W-:Y:S02]  /*2ed0*/  SEL R25, RZ, 0x4, P3 ;  /* 0x00000004ff197807 */ /* 0x000fe40001800000 */
[----:B------:R-:W-:Y:S02]  /*2ee0*/  LEA R32, P2, R80, R2, 0x2 ;  /* 0x0000000250207211 */ /* 0x000fe400078410ff */
[----:B------:R-:W-:Y:S02]  /*2ef0*/  PLOP3.LUT P1, PT, PT, PT, UP1, 0x40, 0x4 ;  /* 0x000000000004781c */ /* 0x000fe40003f2e818 */
[----:B------:R-:W-:-:S02]  /*2f00*/  ISETP.NE.U32.AND P3, PT, R24, RZ, PT ;  /* 0x000000ff1800720c */ /* 0x000fc40003f65070 */
[----:B------:R-:W-:Y:S01]  /*2f10*/  SEL R24, R33, RZ, P6 ;  /* 0x000000ff21187207 */ /* 0x000fe20003000000 */
[----:B------:R-:W-:Y:S01]  /*2f20*/  IMAD.X R33, R10, 0x1, R100, P2 ;  /* 0x000000010a217824 */ /* 0x000fe200010e0664 */
[----:B------:R-:W-:Y:S02]  /*2f30*/  SEL R25, R25, RZ, P1 ;  /* 0x000000ff19197207 */ /* 0x000fe40000800000 */
[----:B------:R-:W-:Y:S02]  /*2f40*/  ISETP.NE.U32.AND P1, PT, R24, RZ, PT ;  /* 0x000000ff1800720c */ /* 0x000fe40003f25070 */
[----:B------:R-:W-:Y:S01]  /*2f50*/  IADD3 R24, P6, PT, R90, R2, RZ ;  /* 0x000000025a187210 */ /* 0x000fe20007fde0ff */
[----:B------:R1:W-:Y:S01]  /*2f60*/  LDGSTS.E [R40+0x2000], desc[UR16][R32.64], P5 ;  /* 0x0200000020287fae */ /* 0x0003e2000a9a1010 */
[----:B------:R-:W-:-:S03]  /*2f70*/  ISETP.NE.U32.AND P2, PT, R25, RZ, PT ;  /* 0x000000ff1900720c */ /* 0x000fc60003f45070 */
[----:B------:R-:W-:Y:S01]  /*2f80*/  IMAD.X R25, R10, 0x1, R98, P6 ;  /* 0x000000010a197824 */ /* 0x000fe200030e0662 */
[----:B------:R-:W-:-:S04]  /*2f90*/  ISETP.GE.AND P6, PT, R125, UR9, PT ;  /* 0x000000097d007c0c */ /* 0x000fc8000bfc6270 */
[----:B------:R-:W-:Y:S01]  /*2fa0*/  SEL R26, RZ, 0x4, P6 ;  /* 0x00000004ff1a7807 */ /* 0x000fe20003000000 */
[----:B------:R2:W-:Y:S01]  /*2fb0*/  LDGSTS.E [R40+0x3000], desc[UR16][R24.64], P4 ;  /* 0x0300000018287fae */ /* 0x0005e2000a1a1010 */
[----:B------:R-:W-:Y:S02]  /*2fc0*/  ISETP.GE.AND P6, PT, R123, UR9, PT ;  /* 0x000000097b007c0c */ /* 0x000fe4000bfc6270 */
[----:B-1----:R-:W-:Y:S02]  /*2fd0*/  IADD3 R32, P5, PT, R88, R2, RZ ;  /* 0x0000000258207210 */ /* 0x002fe40007fbe0ff */
[----:B------:R-:W-:-:S03]  /*2fe0*/  SEL R27, RZ, 0x4, P6 ;  /* 0x00000004ff1b7807 */ /* 0x000fc60003000000 */
[----:B------:R-:W-:Y:S01]  /*2ff0*/  IMAD.X R33, R10, 0x1, R96, P5 ;  /* 0x000000010a217824 */ /* 0x000fe200028e0660 */
[----:B------:R-:W-:-:S04]  /*3000*/  PLOP3.LUT P5, PT, PT, PT, UP1, 0x40, 0x4 ;  /* 0x000000000004781c */ /* 0x000fc80003fae818 */
[----:B------:R-:W-:Y:S01]  /*3010*/  SEL R26, R26, RZ, P5 ;  /* 0x000000ff1a1a7207 */ /* 0x000fe20002800000 */
[----:B------:R1:W-:Y:S01]  /*3020*/  LDGSTS.E [R40+0x4000], desc[UR16][R32.64], P0 ;  /* 0x0400000020287fae */ /* 0x0003e200081a1010 */
[----:B------:R-:W-:Y:S02]  /*3030*/  PLOP3.LUT P5, PT, PT, PT, UP1, 0x40, 0x4 ;  /* 0x000000000004781c */ /* 0x000fe40003fae818 */
[----:B------:R-:W-:Y:S02]  /*3040*/  ISETP.GE.AND P0, PT, R121, UR9, PT ;  /* 0x0000000979007c0c */ /* 0x000fe4000bf06270 */
[----:B------:R-:W-:Y:S02]  /*3050*/  SEL R27, R27, RZ, P5 ;  /* 0x000000ff1b1b7207 */ /* 0x000fe40002800000 */
[----:B--2---:R-:W-:Y:S02]  /*3060*/  IADD3 R24, P5, PT, R86, R2, RZ ;  /* 0x0000000256187210 */ /* 0x004fe40007fbe0ff */
[----:B------:R-:W-:-:S02]  /*3070*/  ISETP.NE.U32.AND P6, PT, R26, RZ, PT ;  /* 0x000000ff1a00720c */ /* 0x000fc40003fc5070 */
[----:B------:R-:W-:Y:S01]  /*3080*/  SEL R26, RZ, 0x4, P0 ;  /* 0x00000004ff1a7807 */ /* 0x000fe20000000000 */
[----:B-1----:R-:W-:Y:S01]  /*3090*/  HMMA.1688.F32.TF32 R32, R64, R34, R20 ;  /* 0x000000224020723c */ /* 0x002fe20000081014 */
[----:B------:R-:W-:Y:S01]  /*30a0*/  IMAD.X R25, R10, 0x1, R94, P5 ;  /* 0x000000010a197824 */ /* 0x000fe200028e065e */
[----:B------:R-:W-:Y:S01]  /*30b0*/  PLOP3.LUT P5, PT, PT, PT, UP1, 0x40, 0x4 ;  /* 0x000000000004781c */ /* 0x000fe20003fae818 */
[----:B------:R-:W-:Y:S01]  /*30c0*/  IMAD.MOV.U32 R20, RZ, RZ, R2 ;  /* 0x000000ffff147224 */ /* 0x000fe200078e0002 */
[----:B------:R-:W-:Y:S01]  /*30d0*/  ISETP.NE.U32.AND P4, PT, R27, RZ, PT ;  /* 0x000000ff1b00720c */ /* 0x000fe20003f85070 */
[----:B------:R-:W-:Y:S01]  /*30e0*/  IMAD.MOV.U32 R21, RZ, RZ, R10 ;  /* 0x000000ffff157224 */ /* 0x000fe200078e000a */
[----:B------:R1:W-:Y:S01]  /*30f0*/  LDGSTS.E [R40+0x5000], desc[UR16][R24.64], P3 ;  /* 0x0500000018287fae */ /* 0x0003e200099a1010 */
[----:B------:R-:W-:Y:S01]  /*3100*/  SEL R26, R26, RZ, P5 ;  /* 0x000000ff1a1a7207 */ /* 0x000fe20002800000 */
[----:B------:R-:W-:Y:S01]  /*3110*/  IMAD.WIDE R22, R105, 0x4, R20 ;  /* 0x0000000469167825 */ /* 0x000fe200078e0214 */
[----:B------:R-:W-:-:S02]  /*3120*/  ISETP.GE.AND P3, PT, R119, UR9, PT ;  /* 0x0000000977007c0c */ /* 0x000fc4000bf66270 */
[----:B------:R-:W-:Y:S02]  /*3130*/  ISETP.NE.U32.AND P0, PT, R26, RZ, PT ;  /* 0x000000ff1a00720c */ /* 0x000fe40003f05070 */
[----:B------:R2:W-:Y:S01]  /*3140*/  LDGSTS.E [R40+0x6000], desc[UR16][R22.64], P2 ;  /* 0x0600000016287fae */ /* 0x0005e200091a1010 */
[----:B------:R-:W-:Y:S02]  /*3150*/  PLOP3.LUT P2, PT, PT, PT, UP1, 0x40, 0x4 ;  /* 0x000000000004781c */ /* 0x000fe40003f4e818 */
[----:B------:R-:W-:Y:S01]  /*3160*/  SEL R26, RZ, 0x4, P3 ;  /* 0x00000004ff1a7807 */ /* 0x000fe20001800000 */
[----:B-1----:R-:W-:Y:S01]  /*3170*/  IMAD.WIDE R24, R107, 0x4, R20 ;  /* 0x000000046b187825 */ /* 0x002fe200078e0214 */
[----:B------:R-:W-:Y:S02]  /*3180*/  PLOP3.LUT P3, PT, PT, PT, UP1, 0x40, 0x4 ;  /* 0x000000000004781c */ /* 0x000fe40003f6e818 */
[----:B------:R-:W-:Y:S01]  /*3190*/  SEL R27, R26, RZ, P2 ;  /* 0x000000ff1a1b7207 */ /* 0x000fe20001000000 */
[----:B------:R-:W-:Y:S01]  /*31a0*/  VIADD R26, R75, UR15 ;  /* 0x0000000f4b1a7c36 */ /* 0x000fe20008000000 */
[----:B------:R1:W-:Y:S01]  /*31b0*/  LDGSTS.E [R40+0x7000], desc[UR16][R24.64], P1 ;  /* 0x0700000018287fae */ /* 0x0003e200089a1010 */
[----:B------:R-:W-:-:S02]  /*31c0*/  ISETP.GE.AND P1, PT, R117, UR9, PT ;  /* 0x0000000975007c0c */ /* 0x000fc4000bf26270 */
[----:B--2---:R-:W-:Y:S02]  /*31d0*/  LEA R22, P5, R82, R2, 0x2 ;  /* 0x0000000252167211 */ /* 0x004fe400078a10ff */
[----:B------:R-:W-:Y:S02]  /*31e0*/  SEL R41, RZ, 0x4, P1 ;  /* 0x00000004ff297807 */ /* 0x000fe40000800000 */
[----:B------:R-:W-:Y:S01]  /*31f0*/  ISETP.NE.U32.AND P1, PT, R27, RZ, PT ;  /* 0x000000ff1b00720c */ /* 0x000fe20003f25070 */
[----:B------:R-:W-:Y:S01]  /*3200*/  IMAD.X R23, R10, 0x1, R103, P5 ;  /* 0x000000010a177824 */ /* 0x000fe200028e0667 */
[----:B------:R-:W-:Y:S02]  /*3210*/  SEL R41, R41, RZ, P3 ;  /* 0x000000ff29297207 */ /* 0x000fe40001800000 */
[----:B------:R-:W-:Y:S02]  /*3220*/  ISETP.GE.AND P5, PT, R115, UR9, PT ;  /* 0x0000000973007c0c */ /* 0x000fe4000bfa6270 */
[----:B------:R-:W-:Y:S01]  /*3230*/  ISETP.GE.AND P3, PT, R113, UR9, PT ;  /* 0x0000000971007c0c */ /* 0x000fe2000bf66270 */
[----:B------:R2:W-:Y:S01]  /*3240*/  LDGSTS.E [R26+0x800], desc[UR16][R22.64], P6 ;  /* 0x00800000161a7fae */ /* 0x0005e2000b1a1010 */
[----:B------:R-:W-:-:S02]  /*3250*/  SEL R27, RZ, 0x4, P5 ;  /* 0x00000004ff1b7807 */ /* 0x000fc40002800000 */
[----:B------:R-:W-:Y:S02]  /*3260*/  PLOP3.LUT P5, PT, PT, PT, UP1, 0x40, 0x4 ;  /* 0x000000000004781c */ /* 0x000fe40003fae818 */
[----:B-1----:R-:W-:Y:S02]  /*3270*/  SEL R40, RZ, 0x4, P3 ;  /* 0x00000004ff287807 */ /* 0x002fe40001800000 */
[----:B------:R-:W-:Y:S02]  /*3280*/  LOP3.LUT R75, R77, 0x1e, RZ, 0xfc, !PT ;  /* 0x0000001e4d4b7812 */ /* 0x000fe400078efcff */
[----:B------:R-:W-:Y:S02]  /*3290*/  SEL R40, R40, RZ, P5 ;  /* 0x000000ff28287207 */ /* 0x000fe40002800000 */
[----:B------:R-:W-:Y:S02]  /*32a0*/  ISETP.GE.AND P5, PT, R75, UR9, PT ;  /* 0x000000094b007c0c */ /* 0x000fe4000bfa6270 */
[----:B------:R-:W1:Y:S01]  /*32b0*/  S2R R75, SR_TID.X ;  /* 0x00000000004b7919 */ /* 0x000e620000002100 */
[----:B------:R-:W-:-:S02]  /*32c0*/  LEA R24, P2, R83, R2, 0x2 ;  /* 0x0000000253187211 */ /* 0x000fc400078410ff */
[----:B--2---:R-:W-:-:S03]  /*32d0*/  IADD3 R22, P6, PT, R91, R2, RZ ;  /* 0x000000025b167210 */ /* 0x004fc60007fde0ff */
[C---:B------:R-:W-:Y:S01]  /*32e0*/  IMAD.X R25, R10.reuse, 0x1, R101, P2 ;  /* 0x000000010a197824 */ /* 0x040fe200010e0665 */
[----:B------:R-:W-:Y:S01]  /*32f0*/  ISETP.NE.U32.AND P2, PT, R41, RZ, PT ;  /* 0x000000ff2900720c */ /* 0x000fe20003f45070 */
[----:B------:R-:W-:-:S03]  /*3300*/  IMAD.X R23, R10, 0x1, R99, P6 ;  /* 0x000000010a177824 */ /* 0x000fc600030e0663 */
[----:B------:R2:W-:Y:S01]  /*3310*/  LDGSTS.E [R26+0x1800], desc[UR16][R24.64], P4 ;  /* 0x01800000181a7fae */ /* 0x0005e2000a1a1010 */
[----:B------:R-:W-:-:S03]  /*3320*/  PLOP3.LUT P4, PT, PT, PT, UP1, 0x40, 0x4 ;  /* 0x000000000004781c */ /* 0x000fc60003f8e818 */
[----:B------:R-:W-:Y:S01]  /*3330*/  LDGSTS.E [R26+0x2800], desc[UR16][R22.64], P0 ;  /* 0x02800000161a7fae */ /* 0x000fe200081a1010 */
[----:B------:R-:W-:Y:S02]  /*3340*/  SEL R27, R27, RZ, P4 ;  /* 0x000000ff1b1b7207 */ /* 0x000fe40002000000 */
[----:B------:R-:W-:Y:S02]  /*3350*/  PLOP3.LUT P0, PT, PT, PT, UP1, 0x40, 0x4 ;  /* 0x000000000004781c */ /* 0x000fe40003f0e818 */
[----:B------:R-:W-:Y:S02]  /*3360*/  ISETP.NE.U32.AND P3, PT, R27, RZ, PT ;  /* 0x000000ff1b00720c */ /* 0x000fe40003f65070 */
[----:B------:R-:W-:Y:S02]  /*3370*/  SEL R27, RZ, 0x4, P5 ;  /* 0x00000004ff1b7807 */ /* 0x000fe40002800000 */
[----:B--2---:R-:W-:Y:S02]  /*3380*/  IADD3 R24, P4, PT, R89, R2, RZ ;  /* 0x0000000259187210 */ /* 0x004fe40007f9e0ff */
[----:B------:R-:W-:-:S02]  /*3390*/  SEL R27, R27, RZ, P0 ;  /* 0x000000ff1b1b7207 */ /* 0x000fc40000000000 */
[----:B------:R-:W-:Y:S01]  /*33a0*/  PLOP3.LUT P0, PT, PT, PT, UP1, 0x40, 0x4 ;  /* 0x000000000004781c */ /* 0x000fe20003f0e818 */
[----:B------:R-:W-:Y:S01]  /*33b0*/  IMAD.X R25, R10, 0x1, R97, P4 ;  /* 0x000000010a197824 */ /* 0x000fe200020e0661 */
[----:B------:R-:W-:Y:S02]  /*33c0*/  ISETP.NE.U32.AND P4, PT, R40, RZ, PT ;  /* 0x000000ff2800720c */ /* 0x000fe40003f85070 */
[----:B-1----:R-:W-:Y:S02]  /*33d0*/  LOP3.LUT R75, R75, 0x1f, RZ, 0xc0, !PT ;  /* 0x0000001f4b4b7812 */ /* 0x002fe400078ec0ff */
[----:B------:R1:W-:Y:S02]  /*33e0*/  LDGSTS.E [R26+0x3800], desc[UR16][R24.64], P1 ;  /* 0x03800000181a7fae */ /* 0x0003e400089a1010 */
[----:B------:R-:W-:Y:S01]  /*33f0*/  ISETP.GE.AND P5, PT, R75, UR9, PT ;  /* 0x000000094b007c0c */ /* 0x000fe2000bfa6270 */
[----:B------:R-:W-:-:S03]  /*3400*/  UIADD3 UR9, UPT, UPT, UR9, -0x20, URZ ;  /* 0xffffffe009097890 */ /* 0x000fc6000fffe0ff */
[----:B------:R-:W-:Y:S02]  /*3410*/  SEL R40, RZ, 0x4, P5 ;  /* 0x00000004ff287807 */ /* 0x000fe40002800000 */
[----:B------:R-:W-:Y:S02]  /*3420*/  ISETP.NE.U32.AND P5, PT, R27, RZ, PT ;  /* 0x000000ff1b00720c */ /* 0x000fe40003fa5070 */
[----:B------:R-:W-:Y:S02]  /*3430*/  SEL R40, R40, RZ, P0 ;  /* 0x000000ff28287207 */ /* 0x000fe40000000000 */
[-C--:B-1----:R-:W-:Y:S02]  /*3440*/  IADD3 R24, P1, PT, R87, R2.reuse, RZ ;  /* 0x0000000257187210 */ /* 0x082fe40007f3e0ff */
[----:B------:R-:W-:Y:S02]  /*3450*/  ISETP.NE.U32.AND P0, PT, R40, RZ, PT ;  /* 0x000000ff2800720c */ /* 0x000fe40003f05070 */
[----:B------:R-:W-:Y:S01]  /*3460*/  HMMA.1688.F32.TF32 R40, R64, R42, R36 ;  /* 0x0000002a4028723c */ /* 0x000fe20000081024 */
[----:B------:R-:W-:Y:S01]  /*3470*/  IMAD.X R25, R10, 0x1, R95, P1 ;  /* 0x000000010a197824 */ /* 0x000fe200008e065f */
[----:B------:R-:W-:-:S04]  /*3480*/  IADD3 R22, P1, PT, R85, R2, RZ ;  /* 0x0000000255167210 */ /* 0x000fc80007f3e0ff */
[----:B------:R1:W-:Y:S01]  /*3490*/  LDGSTS.E [R26+0x4800], desc[UR16][R24.64], P2 ;  /* 0x04800000181a7fae */ /* 0x0003e200091a1010 */
[----:B------:R-:W-:-:S05]  /*34a0*/  IMAD.X R23, R10, 0x1, R93, P1 ;  /* 0x000000010a177824 */ /* 0x000fca00008e065d */
[----:B------:R2:W-:Y:S01]  /*34b0*/  LDGSTS.E [R26+0x5800], desc[UR16][R22.64], P3 ;  /* 0x05800000161a7fae */ /* 0x0005e200099a1010 */
[----:B-1----:R-:W-:-:S04]  /*34c0*/  IMAD.WIDE R24, R106, 0x4, R20 ;  /* 0x000000046a187825 */ /* 0x002fc800078e0214 */
[----:B------:R-:W-:Y:S01]  /*34d0*/  IMAD.WIDE R20, R108, 0x4, R20 ;  /* 0x000000046c147825 */ /* 0x000fe200078e0214 */
[----:B------:R1:W-:Y:S01]  /*34e0*/  LDGSTS.E [R26+0x6800], desc[UR16][R24.64], P4 ;  /* 0x06800000181a7fae */ /* 0x0003e2000a1a1010 */
[----:B--2---:R-:W-:Y:S02]  /*34f0*/  IADD3 R22, P1, PT, R0, R76, RZ ;  /* 0x0000004c00167210 */ /* 0x004fe40007f3e0ff */
[----:B------:R-:W-:Y:S01]  /*3500*/  LEA R2, P4, R55, R2, 0x2 ;  /* 0x0000000237027211 */ /* 0x000fe200078810ff */
[----:B------:R2:W-:Y:S02]  /*3510*/  LDGSTS.E [R26+0x7800], desc[UR16][R20.64], P5 ;  /* 0x07800000141a7fae */ /* 0x0005e4000a9a1010 */
[----:B------:R-:W-:Y:S01]  /*3520*/  IMAD.X R23, R15, 0x1, R3, P1 ;  /* 0x000000010f177824 */ /* 0x000fe200008e0603 */
[----:B------:R-:W-:Y:S01]  /*3530*/  IADD3.X R10, PT, PT, R10, UR10, RZ, P4, !PT ;  /* 0x0000000a0a0a7c10 */ /* 0x000fe2000a7fe4ff */
[----:B------:R-:W0:Y:S01]  /*3540*/  LDGDEPBAR ;  /* 0x00000000000079af */ /* 0x000e220000000000 */
[----:B-1----:R-:W-:-:S03]  /*3550*/  IADD3 R24, P3, PT, R0, R6, RZ ;  /* 0x0000000600187210 */ /* 0x002fc60007f7e0ff */
[----:B------:R1:W-:Y:S01]  /*3560*/  LDGSTS.E [R53+0x10000], desc[UR16][R22.64], P0 ;  /* 0x1000000016357fae */ /* 0x0003e200081a1010 */
[C---:B--2---:R-:W-:Y:S01]  /*3570*/  IADD3 R20, P2, PT, R0.reuse, R14, RZ ;  /* 0x0000000e00147210 */ /* 0x044fe20007f5e0ff */
[--C-:B------:R-:W-:Y:S01]  /*3580*/  IMAD.X R25, R9, 0x1, R3.reuse, P3 ;  /* 0x0000000109197824 */ /* 0x100fe200018e0603 */
[----:B------:R-:W-:Y:S02]  /*3590*/  IADD3 R26, P1, PT, R0, R8, RZ ;  /* 0x00000008001a7210 */ /* 0x000fe40007f3e0ff */
[----:B------:R-:W-:Y:S01]  /*35a0*/  IADD3 R76, P3, PT, R76, UR18, RZ ;  /* 0x000000124c4c7c10 */ /* 0x000fe2000ff7e0ff */
[--C-:B------:R-:W-:Y:S01]  /*35b0*/  IMAD.X R21, R11, 0x1, R3.reuse, P2 ;  /* 0x000000010b157824 */ /* 0x100fe200010e0603 */
[----:B------:R-:W-:Y:S01]  /*35c0*/  IADD3 R14, P2, PT, R14, UR18, RZ ;  /* 0x000000120e0e7c10 */ /* 0x000fe2000ff5e0ff */
[----:B------:R-:W-:Y:S01]  /*35d0*/  IMAD.X R27, R7, 0x1, R3, P1 ;  /* 0x00000001071b7824 */ /* 0x000fe200008e0603 */
[----:B------:R-:W-:Y:S02]  /*35e0*/  IADD3 R6, P1, PT, R6, UR18, RZ ;  /* 0x0000001206067c10 */ /* 0x000fe4000ff3e0ff */
[----:B------:R1:W-:Y:S01]  /*35f0*/  LDGSTS.E [R53+0x10800], desc[UR16][R20.64], P0 ;  /* 0x1080000014357fae */ /* 0x0003e200081a1010 */
[----:B------:R-:W-:-:S02]  /*3600*/  IADD3.X R11, PT, PT, R11, UR11, RZ, P2, !PT ;  /* 0x0000000b0b0b7c10 */ /* 0x000fc400097fe4ff */
[----:B------:R-:W-:Y:S01]  /*3610*/  IADD3.X R9, PT, PT, R9, UR11, RZ, P1, !PT ;  /* 0x0000000b09097c10 */ /* 0x000fe20008ffe4ff */
[----:B------:R1:W-:Y:S01]  /*3620*/  LDGSTS.E [R53+0x11000], desc[UR16][R24.64], P0 ;  /* 0x1100000018357fae */ /* 0x0003e200081a1010 */
[----:B------:R-:W-:-:S03]  /*3630*/  IADD3.X R15, PT, PT, R15, UR11, RZ, P3, !PT ;  /* 0x0000000b0f0f7c10 */ /* 0x000fc60009ffe4ff */
[----:B------:R1:W-:Y:S01]  /*3640*/  LDGSTS.E [R53+0x11800], desc[UR16][R26.64], P0 ;  /* 0x118000001a357fae */ /* 0x0003e200081a1010 */
[----:B------:R-:W-:-:S03]  /*3650*/  IADD3 R8, P0, PT, R8, UR18, RZ ;  /* 0x0000001208087c10 */ /* 0x000fc6000ff1e0ff */
[----:B------:R-:W0:Y:S01]  /*3660*/  LDGDEPBAR ;  /* 0x00000000000079af */ /* 0x000e220000000000 */
[----:B------:R-:W-:Y:S01]  /*3670*/  IADD3.X R7, PT, PT, R7, UR11, RZ, P0, !PT ;  /* 0x0000000b07077c10 */ /* 0x000fe200087fe4ff */
[----:B------:R-:W-:Y:S08]  /*3680*/  BRA.U UP0, `(.L_x_1) ;  /* 0xfffffff100007547 */ /* 0x000ff0000b83ffff */
.L_x_0:
[----:B------:R-:W2:Y:S01]  /*3690*/  S2R R6, SR_TID.X ;  /* 0x0000000000067919 */ /* 0x000ea20000002100 */
[----:B------:R-:W-:-:S04]  /*36a0*/  DEPBAR.LE SB0, 0x0 ;  /* 0x000080000000791a */ /* 0x000fc80000000000 */
[--C-:B------:R-:W-:Y:S01]  /*36b0*/  LOP3.LUT R8, R78, 0x3c, R77.reuse, 0xfe, !PT ;  /* 0x0000003c4e087812 */ /* 0x100fe200078efe4d */
[----:B------:R-:W3:Y:S01]  /*36c0*/  LDCU UR4, c[0x0][0x3b4] ;  /* 0x00007680ff0477ac */ /* 0x000ee20008000800 */
[----:B------:R-:W-:Y:S02]  /*36d0*/  ISETP.GE.AND P0, PT, R110, R12, PT ;  /* 0x0000000c6e00720c */ /* 0x000fe40003f06270 */
[--C-:B------:R-:W-:Y:S02]  /*36e0*/  LOP3.LUT R14, R78, 0x3a, R77.reuse, 0xfe, !PT ;  /* 0x0000003a4e0e7812 */ /* 0x100fe400078efe4d */
[----:B------:R-:W-:Y:S02]  /*36f0*/  ISETP.LT.AND P1, PT, R8, R13, !P0 ;  /* 0x0000000d0800720c */ /* 0x000fe40004721270 */
[C-C-:B------:R-:W-:Y:S02]  /*3700*/  LOP3.LUT R36, R78.reuse, 0x38, R77.reuse, 0xfe, !PT ;  /* 0x000000384e247812 */ /* 0x140fe400078efe4d */
[----:B------:R-:W-:-:S02]  /*3710*/  LOP3.LUT R12, R78, 0x36, R77, 0xfe, !PT ;  /* 0x000000364e0c7812 */ /* 0x000fc400078efe4d */
[C-C-:B------:R-:W-:Y:S02]  /*3720*/  LOP3.LUT R52, R78.reuse, 0x34, R77.reuse, 0xfe, !PT ;  /* 0x000000344e347812 */ /* 0x140fe400078efe4d */
[C-C-:B------:R-:W-:Y:S02]  /*3730*/  LOP3.LUT R64, R78.reuse, 0x32, R77.reuse, 0xfe, !PT ;  /* 0x000000324e407812 */ /* 0x140fe400078efe4d */
[C-C-:B------:R-:W-:Y:S02]  /*3740*/  LOP3.LUT R54, R78.reuse, 0x30, R77.reuse, 0xfe, !PT ;  /* 0x000000304e367812 */ /* 0x140fe400078efe4d */
[--C-:B------:R-:W-:Y:S01]  /*3750*/  LOP3.LUT R72, R78, 0x2a, R77.reuse, 0xfe, !PT ;  /* 0x0000002a4e487812 */ /* 0x100fe200078efe4d */
[----:B---3--:R-:W-:Y:S01]  /*3760*/  IMAD R15, R110, UR4, RZ ;  /* 0x000000046e0f7c24 */ /* 0x008fe2000f8e02ff */
[C-C-:B------:R-:W-:Y:S02]  /*3770*/  LOP3.LUT R66, R78.reuse, 0x28, R77.reuse, 0xfe, !PT ;  /* 0x000000284e427812 */ /* 0x140fe400078efe4d */
[----:B------:R-:W-:-:S02]  /*3780*/  LOP3.LUT R68, R78, 0x26, R77, 0xfe, !PT ;  /* 0x000000264e447812 */ /* 0x000fc400078efe4d */
[C-C-:B------:R-:W-:Y:S02]  /*3790*/  LOP3.LUT R70, R78.reuse, 0x24, R77.reuse, 0xfe, !PT ;  /* 0x000000244e467812 */ /* 0x140fe400078efe4d */
[--C-:B------:R-:W-:Y:S01]  /*37a0*/  LOP3.LUT R76, R78, 0x22, R77.reuse, 0xfe, !PT ;  /* 0x000000224e4c7812 */ /* 0x100fe200078efe4d */
[----:B--2---:R-:W-:Y:S01]  /*37b0*/  IMAD.SHL.U32 R0, R6, 0x200, RZ ;  /* 0x0000020006007824 */ /* 0x004fe200078e00ff */
[--C-:B------:R-:W-:Y:S01]  /*37c0*/  LOP3.LUT R74, R78, 0x20, R77.reuse, 0xfe, !PT ;  /* 0x000000204e4a7812 */ /* 0x100fe200078efe4d */
[----:B------:R-:W-:Y:S01]  /*37d0*/  IMAD.SHL.U32 R3, R6, 0x8, RZ ;  /* 0x0000000806037824 */ /* 0x000fe200078e00ff */
[----:B------:R-:W-:Y:S01]  /*37e0*/  LOP3.LUT R38, R78, 0x3e, R77, 0xfe, !PT ;  /* 0x0000003e4e267812 */ /* 0x000fe200078efe4d */
[----:B------:R-:W-:Y:S01]  /*37f0*/  IMAD.SHL.U32 R4, R6, 0x100, RZ ;  /* 0x0000010006047824 */ /* 0x000fe200078e00ff */
[----:B------:R-:W-:Y:S01]  /*3800*/  LOP3.LUT R2, R0, 0x1000, RZ, 0xc0, !PT ;  /* 0x0000100000027812 */ /* 0x000fe200078ec0ff */
[----:B------:R-:W-:Y:S01]  /*3810*/  IMAD.SHL.U32 R0, R6, 0x10, RZ ;  /* 0x0000001006007824 */ /* 0x000fe200078e00ff */
[----:B------:R-:W-:-:S02]  /*3820*/  LOP3.LUT R3, R3, 0x80, RZ, 0xc0, !PT ;  /* 0x0000008003037812 */ /* 0x000fc400078ec0ff */
[----:B------:R-:W-:Y:S02]  /*3830*/  LOP3.LUT R37, R78, 0x1e, R77, 0xfe, !PT ;  /* 0x0000001e4e257812 */ /* 0x000fe400078efe4d */
[----:B------:R-:W-:Y:S01]  /*3840*/  IADD3 R5, PT, PT, R3, UR7, R2 ;  /* 0x0000000703057c10 */ /* 0x000fe2000fffe002 */
[----:B------:R-:W-:Y:S01]  /*3850*/  IMAD.SHL.U32 R2, R6, 0x4, RZ ;  /* 0x0000000406027824 */ /* 0x000fe200078e00ff */
[----:B------:R-:W-:Y:S02]  /*3860*/  LOP3.LUT R0, R0, 0x70, RZ, 0xc0, !PT ;  /* 0x0000007000007812 */ /* 0x000fe400078ec0ff */
[----:B------:R-:W-:Y:S02]  /*3870*/  LOP3.LUT R3, R4, 0x2000, RZ, 0xc0, !PT ;  /* 0x0000200004037812 */ /* 0x000fe400078ec0ff */
[----:B------:R-:W-:Y:S02]  /*3880*/  LOP3.LUT R2, R2, 0x700, RZ, 0xc0, !PT ;  /* 0x0000070002027812 */ /* 0x000fe400078ec0ff */
[----:B------:R-:W-:-:S02]  /*3890*/  IADD3 R3, PT, PT, R0, R5, R3 ;  /* 0x0000000500037210 */ /* 0x000fc40007ffe003 */
[----:B------:R-:W2:Y:S01]  /*38a0*/  LDC R0, c[0x0][0x3b8] ;  /* 0x0000ee00ff007b82 */ /* 0x000ea20000000800 */
[----:B------:R-:W-:Y:S02]  /*38b0*/  LOP3.LUT R39, R78, 0x1c, R77, 0xfe, !PT ;  /* 0x0000001c4e277812 */ /* 0x000fe400078efe4d */
[----:B------:R-:W-:-:S05]  /*38c0*/  IMAD.IADD R81, R2, 0x1, R3 ;  /* 0x0000000102517824 */ /* 0x000fca00078e0203 */
[----:B------:R-:W-:Y:S01]  /*38d0*/  BAR.SYNC.DEFER_BLOCKING 0x0 ;  /* 0x0000000000007b1d */ /* 0x000fe20000010000 */
[----:B------:R-:W-:Y:S02]  /*38e0*/  LOP3.LUT R2, R6, 0x1ff, RZ, 0xc0, !PT ;  /* 0x000001ff06027812 */ /* 0x000fe400078ec0ff */
[----:B------:R-:W-:Y:S02]  /*38f0*/  LOP3.LUT R3, R78, R77, RZ, 0xfc, !PT ;  /* 0x0000004d4e037212 */ /* 0x000fe400078efcff */
[----:B------:R-:W-:Y:S01]  /*3900*/  LEA R2, R2, UR7, 0x4 ;  /* 0x0000000702027c11 */ /* 0x000fe2000f8e20ff */
[----:B------:R-:W3:Y:S01]  /*3910*/  LDCU.64 UR6, c[0x0][0x390] ;  /* 0x00007200ff0677ac */ /* 0x000ee20008000a00 */
[C-C-:B-1----:R-:W-:Y:S02]  /*3920*/  LOP3.LUT R53, R78.reuse, 0x16, R77.reuse, 0xfe, !PT ;  /* 0x000000164e357812 */ /* 0x142fe400078efe4d */
[C-C-:B------:R-:W-:Y:S02]  /*3930*/  LOP3.LUT R55, R78.reuse, 0x14, R77.reuse, 0xfe, !PT ;  /* 0x000000144e377812 */ /* 0x140fe400078efe4d */
[----:B------:R-:W-:-:S02]  /*3940*/  LOP3.LUT R65, R78, 0x12, R77, 0xfe, !PT ;  /* 0x000000124e417812 */ /* 0x000fc400078efe4d */
[C-C-:B------:R-:W-:Y:S02]  /*3950*/  LOP3.LUT R67, R78.reuse, 0x10, R77.reuse, 0xfe, !PT ;  /* 0x000000104e437812 */ /* 0x140fe400078efe4d */
[C-C-:B------:R-:W-:Y:S02]  /*3960*/  LOP3.LUT R69, R78.reuse, 0xe, R77.reuse, 0xfe, !PT ;  /* 0x0000000e4e457812 */ /* 0x140fe400078efe4d */
[C-C-:B------:R-:W-:Y:S02]  /*3970*/  LOP3.LUT R71, R78.reuse, 0xc, R77.reuse, 0xfe, !PT ;  /* 0x0000000c4e477812 */ /* 0x140fe400078efe4d */
[C-C-:B------:R-:W-:Y:S02]  /*3980*/  LOP3.LUT R73, R78.reuse, 0xa, R77.reuse, 0xfe, !PT ;  /* 0x0000000a4e497812 */ /* 0x140fe400078efe4d */
[C-C-:B------:R-:W-:Y:S02]  /*3990*/  LOP3.LUT R75, R78.reuse, 0x8, R77.reuse, 0xfe, !PT ;  /* 0x000000084e4b7812 */ /* 0x140fe400078efe4d */
[C-C-:B------:R-:W-:Y:S01]  /*39a0*/  LOP3.LUT R79, R78.reuse, 0x6, R77.reuse, 0xfe, !PT ;  /* 0x000000064e4f7812 */ /* 0x140fe200078efe4d */
[----:B------:R1:W-:Y:S01]  /*39b0*/  STSM.16.M88.4 [R81], R44 ;  /* 0x0000002c51007844 */ /* 0x0003e20000000200 */
[----:B------:R-:W-:-:S02]  /*39c0*/  LOP3.LUT R80, R78, 0x4, R77, 0xfe, !PT ;  /* 0x000000044e507812 */ /* 0x000fc400078efe4d */
[C---:B------:R-:W-:Y:S01]  /*39d0*/  ISETP.LT.AND P4, PT, R3.reuse, R13, !P0 ;  /* 0x0000000d0300720c */ /* 0x040fe20004781270 */
[----:B------:R-:W-:Y:S01]  /*39e0*/  STSM.16.M88.4 [R81+0x800], R16 ;  /* 0x0008001051007844 */ /* 0x000fe20000000200 */
[----:B------:R-:W-:Y:S01]  /*39f0*/  BAR.SYNC.DEFER_BLOCKING 0x0 ;  /* 0x0000000000007b1d */ /* 0x000fe20000010000 */
[C-C-:B-1----:R-:W-:Y:S02]  /*3a00*/  LOP3.LUT R46, R78.reuse, 0x2e, R77.reuse, 0xfe, !PT ;  /* 0x0000002e4e2e7812 */ /* 0x142fe400078efe4d */
[C-C-:B------:R-:W-:Y:S02]  /*3a10*/  LOP3.LUT R44, R78.reuse, 0x2c, R77.reuse, 0xfe, !PT ;  /* 0x0000002c4e2c7812 */ /* 0x140fe400078efe4d */
[C-C-:B------:R-:W-:Y:S02]  /*3a20*/  LOP3.LUT R45, R78.reuse, 0x1a, R77.reuse, 0xfe, !PT ;  /* 0x0000001a4e2d7812 */ /* 0x140fe400078efe4d */
[C-C-:B------:R-:W-:Y:S02]  /*3a30*/  LOP3.LUT R47, R78.reuse, 0x18, R77.reuse, 0xfe, !PT ;  /* 0x000000184e2f7812 */ /* 0x140fe400078efe4d */
[----:B------:R-:W-:Y:S01]  /*3a40*/  LOP3.LUT R77, R78, 0x2, R77, 0xfe, !PT ;  /* 0x000000024e4d7812 */ /* 0x000fe200078efe4d */
[----:B--2---:R-:W-:Y:S01]  /*3a50*/  IMAD R78, R3, R0, RZ ;  /* 0x00000000034e7224 */ /* 0x004fe200078e02ff */
[----:B---3--:R-:W-:-:S02]  /*3a60*/  LEA R3, P2, R15, UR6, 0x2 ;  /* 0x000000060f037c11 */ /* 0x008fc4000f8410ff */
[-C--:B------:R-:W-:Y:S02]  /*3a70*/  ISETP.LT.AND P3, PT, R77, R13.reuse, !P0 ;  /* 0x0000000d4d00720c */ /* 0x080fe40004761270 */
[----:B------:R-:W-:Y:S01]  /*3a80*/  LEA.HI.X.SX32 R15, R15, UR7, 0x2, P2 ;  /* 0x000000070f0f7c11 */ /* 0x000fe200090f16ff */
[----:B------:R-:W1:Y:S01]  /*3a90*/  LDS.128 R4, [R2] ;  /* 0x0000000002047984 */ /* 0x000e620000000c00 */
[C---:B------:R-:W-:Y:S01]  /*3aa0*/  ISETP.LT.AND P2, PT, R80.reuse, R13, !P0 ;  /* 0x0000000d5000720c */ /* 0x040fe20004741270 */
[-C--:B------:R-:W-:Y:S02]  /*3ab0*/  IMAD R80, R80, R0.reuse, RZ ;  /* 0x0000000050507224 */ /* 0x080fe400078e02ff */
[----:B------:R-:W2:Y:S01]  /*3ac0*/  LDS.128 R8, [R2+0x2000] ;  /* 0x0020000002087984 */ /* 0x000ea20000000c00 */
[----:B------:R-:W-:Y:S06]  /*3ad0*/  BAR.SYNC.DEFER_BLOCKING 0x0 ;  /* 0x0000000000007b1d */ /* 0x000fec0000010000 */
[----:B------:R3:W-:Y:S04]  /*3ae0*/  STSM.16.M88.4 [R81], R48 ;  /* 0x0000003051007844 */ /* 0x0007e80000000200 */
[----:B------:R-:W-:Y:S01]  /*3af0*/  STSM.16.M88.4 [R81+0x800], R28 ;  /* 0x0008001c51007844 */ /* 0x000fe20000000200 */
[----:B------:R-:W-:Y:S01]  /*3b00*/  BAR.SYNC.DEFER_BLOCKING 0x0 ;  /* 0x0000000000007b1d */ /* 0x000fe20000010000 */
[----:B---3--:R-:W-:-:S05]  /*3b10*/  IMAD R50, R77, R0, RZ ;  /* 0x000000004d327224 */ /* 0x008fca00078e02ff */
[----:B------:R-:W3:Y:S04]  /*3b20*/  LDS.128 R16, [R2] ;  /* 0x0000000002107984 */ /* 0x000ee80000000c00 */
[----:B------:R-:W4:Y:S01]  /*3b30*/  LDS.128 R20, [R2+0x2000] ;  /* 0x0020000002147984 */ /* 0x000f220000000c00 */
[----:B------:R-:W-:Y:S06]  /*3b40*/  BAR.SYNC.DEFER_BLOCKING 0x0 ;  /* 0x0000000000007b1d */ /* 0x000fec0000010000 */
[----:B------:R5:W-:Y:S04]  /*3b50*/  STSM.16.M88.4 [R81], R56 ;  /* 0x0000003851007844 */ /* 0x000be80000000200 */
[----:B------:R1:W-:Y:S01]  /*3b60*/  STSM.16.M88.4 [R81+0x800], R32 ;  /* 0x0008002051007844 */ /* 0x0003e20000000200 */
[----:B------:R-:W-:Y:S01]  /*3b70*/  BAR.SYNC.DEFER_BLOCKING 0x0 ;  /* 0x0000000000007b1d */ /* 0x000fe20000010000 */
[----:B-----5:R-:W-:-:S02]  /*3b80*/  IMAD R56, R79, R0, RZ ;  /* 0x000000004f387224 */ /* 0x020fc400078e02ff */
[----:B------:R-:W-:Y:S01]  /*3b90*/  IMAD R58, R71, R0, RZ ;  /* 0x00000000473a7224 */ /* 0x000fe200078e02ff */
[-C--:B-1----:R-:W-:Y:S02]  /*3ba0*/  LEA R32, P6, R78, R3.reuse, 0x2 ;  /* 0x000000034e207211 */ /* 0x082fe400078c10ff */
[----:B------:R-:W-:Y:S02]  /*3bb0*/  LEA R34, P5, R50, R3, 0x2 ;  /* 0x0000000332227211 */ /* 0x000fe400078a10ff */
[----:B------:R-:W-:Y:S01]  /*3bc0*/  LEA.HI.X.SX32 R33, R78, R15, 0x2, P6 ;  /* 0x0000000f4e217211 */ /* 0x000fe200030f16ff */
[----:B------:R-:W-:Y:S01]  /*3bd0*/  IMAD R78, R0, 0x20, R78 ;  /* 0x00000020004e7824 */ /* 0x000fe200078e024e */
[----:B------:R-:W-:Y:S02]  /*3be0*/  LEA R48, P6, R80, R3, 0x2 ;  /* 0x0000000350307211 */ /* 0x000fe400078c10ff */
[----:B------:R-:W-:Y:S02]  /*3bf0*/  LEA.HI.X.SX32 R35, R50, R15, 0x2, P5 ;  /* 0x0000000f32237211 */ /* 0x000fe400028f16ff */
[----:B------:R-:W-:Y:S01]  /*3c00*/  LEA R50, P5, R56, R3, 0x2 ;  /* 0x0000000338327211 */ /* 0x000fe200078a10ff */
[----:B------:R-:W1:Y:S01]  /*3c10*/  LDS.128 R24, [R2] ;  /* 0x0000000002187984 */ /* 0x000e620000000c00 */
[----:B------:R-:W-:-:S02]  /*3c20*/  LEA.HI.X.SX32 R49, R80, R15, 0x2, P6 ;  /* 0x0000000f50317211 */ /* 0x000fc400030f16ff */
[----:B------:R-:W-:Y:S01]  /*3c30*/  LEA.HI.X.SX32 R51, R56, R15, 0x2, P5 ;  /* 0x0000000f38337211 */ /* 0x000fe200028f16ff */
[----:B------:R-:W5:Y:S01]  /*3c40*/  LDS.128 R28, [R2+0x2000] ;  /* 0x00200000021c7984 */ /* 0x000f620000000c00 */
[-C--:B------:R-:W-:Y:S01]  /*3c50*/  IMAD R56, R73, R0.reuse, RZ ;  /* 0x0000000049387224 */ /* 0x080fe200078e02ff */
[----:B------:R-:W-:Y:S06]  /*3c60*/  BAR.SYNC.DEFER_BLOCKING 0x0 ;  /* 0x0000000000007b1d */ /* 0x000fec0000010000 */
[----:B------:R-:W-:Y:S04]  /*3c70*/  STSM.16.M88.4 [R81], R60 ;  /* 0x0000003c51007844 */ /* 0x000fe80000000200 */
[----:B------:R2:W-:Y:S01]  /*3c80*/  STSM.16.M88.4 [R81+0x800], R40 ;  /* 0x0008002851007844 */ /* 0x0005e20000000200 */
[----:B------:R-:W-:Y:S01]  /*3c90*/  BAR.SYNC.DEFER_BLOCKING 0x0 ;  /* 0x0000000000007b1d */ /* 0x000fe20000010000 */
[----:B--2---:R-:W-:Y:S01]  /*3ca0*/  IMAD R42, R75, R0, RZ ;  /* 0x000000004b2a7224 */ /* 0x004fe200078e02ff */
[----:B------:R-:W-:-:S04]  /*3cb0*/  LEA R40, P5, R56, R3, 0x2 ;  /* 0x0000000338287211 */ /* 0x000fc800078a10ff */
[----:B------:R-:W-:Y:S01]  /*3cc0*/  LEA.HI.X.SX32 R41, R56, R15, 0x2, P5 ;  /* 0x0000000f38297211 */ /* 0x000fe200028f16ff */
[----:B------:R2:W-:Y:S01]  /*3cd0*/  @P4 STG.E desc[UR16][R32.64], R4 ;  /* 0x0000000420004986 */ /* 0x0005e2000c101910 */
[----:B------:R-:W-:-:S03]  /*3ce0*/  ISETP.LT.AND P4, PT, R79, R13, !P0 ;  /* 0x0000000d4f00720c */ /* 0x000fc60004781270 */
[----:B------:R-:W-:Y:S01]  /*3cf0*/  @P3 STG.E desc[UR16][R34.64], R5 ;  /* 0x0000000522003986 */ /* 0x000fe2000c101910 */
[----:B------:R-:W-:-:S03]  /*3d00*/  ISETP.LT.AND P3, PT, R75, R13, !P0 ;  /* 0x0000000d4b00720c */ /* 0x000fc60004761270 */
[----:B------:R1:W-:Y:S01]  /*3d10*/  @P2 STG.E desc[UR16][R48.64], R6 ;  /* 0x0000000630002986 */ /* 0x0003e2000c101910 */
[----:B------:R-:W-:Y:S02]  /*3d20*/  ISETP.LT.AND P2, PT, R73, R13, !P0 ;  /* 0x0000000d4900720c */ /* 0x000fe40004741270 */
[----:B--2---:R-:W-:-:S03]  /*3d30*/  LEA R32, P6, R42, R3, 0x2 ;  /* 0x000000032a207211 */ /* 0x004fc600078c10ff */
[----:B------:R2:W-:Y:S01]  /*3d40*/  @P4 STG.E desc[UR16][R50.64], R7 ;  /* 0x0000000732004986 */ /* 0x0005e2000c101910 */
[----:B------:R-:W-:Y:S02]  /*3d50*/  ISETP.LT.AND P4, PT, R71, R13, !P0 ;  /* 0x0000000d4700720c */ /* 0x000fe40004781270 */
[----:B------:R-:W-:Y:S01]  /*3d60*/  LEA.HI.X.SX32 R33, R42, R15, 0x2, P6 ;  /* 0x0000000f2a217211 */ /* 0x000fe200030f16ff */
[-C--:B------:R-:W-:Y:S01]  /*3d70*/  IMAD R42, R69, R0.reuse, RZ ;  /* 0x00000000452a7224 */ /* 0x080fe200078e02ff */
[----:B------:R-:W-:Y:S01]  /*3d80*/  LEA R4, P6, R58, R3, 0x2 ;  /* 0x000000033a047211 */ /* 0x000fe200078c10ff */
[-C--:B-1----:R-:W-:Y:S02]  /*3d90*/  IMAD R48, R67, R0.reuse, RZ ;  /* 0x0000000043307224 */ /* 0x082fe400078e02ff */
[----:B------:R1:W-:Y:S01]  /*3da0*/  @P3 STG.E desc[UR16][R32.64], R8 ;  /* 0x0000000820003986 */ /* 0x0003e2000c101910 */
[----:B------:R-:W-:Y:S02]  /*3db0*/  ISETP.LT.AND P3, PT, R69, R13, !P0 ;  /* 0x0000000d4500720c */ /* 0x000fe40004761270 */
[----:B------:R-:W-:Y:S01]  /*3dc0*/  LEA R34, P5, R42, R3, 0x2 ;  /* 0x000000032a227211 */ /* 0x000fe200078a10ff */
[----:B------:R3:W-:Y:S01]  /*3dd0*/  @P2 STG.E desc[UR16][R40.64], R9 ;  /* 0x0000000928002986 */ /* 0x0007e2000c101910 */
[----:B------:R-:W-:Y:S01]  /*3de0*/  ISETP.LT.AND P2, PT, R67, R13, !P0 ;  /* 0x0000000d4300720c */ /* 0x000fe20004741270 */
[----:B--2---:R-:W-:Y:S01]  /*3df0*/  IMAD R50, R55, R0, RZ ;  /* 0x0000000037327224 */ /* 0x004fe200078e02ff */
[----:B------:R-:W-:-:S02]  /*3e00*/  LEA.HI.X.SX32 R5, R58, R15, 0x2, P6 ;  /* 0x0000000f3a057211 */ /* 0x000fc400030f16ff */
[----:B------:R-:W-:Y:S01]  /*3e10*/  LEA.HI.X.SX32 R35, R42, R15, 0x2, P5 ;  /* 0x0000000f2a237211 */ /* 0x000fe200028f16ff */
[CC--:B------:R-:W-:Y:S01]  /*3e20*/  IMAD R42, R65.reuse, R0.reuse, RZ ;  /* 0x00000000412a7224 */ /* 0x0c0fe200078e02ff */
[----:B------:R-:W-:Y:S01]  /*3e30*/  ISETP.LT.AND P5, PT, R65, R13, !P0 ;  /* 0x0000000d4100720c */ /* 0x000fe200047a1270 */
[----:B------:R2:W-:Y:S01]  /*3e40*/  @P4 STG.E desc[UR16][R4.64], R10 ;  /* 0x0000000a04004986 */ /* 0x0005e2000c101910 */
[-C--:B------:R-:W-:Y:S02]  /*3e50*/  LEA R6, P6, R48, R3.reuse, 0x2 ;  /* 0x0000000330067211 */ /* 0x080fe400078c10ff */
[----:B-1----:R-:W-:Y:S01]  /*3e60*/  LEA R32, P4, R42, R3, 0x2 ;  /* 0x000000032a207211 */ /* 0x002fe200078810ff */
[----:B------:R1:W-:Y:S01]  /*3e70*/  @P3 STG.E desc[UR16][R34.64], R11 ;  /* 0x0000000b22003986 */ /* 0x0003e2000c101910 */
[----:B------:R-:W-:Y:S01]  /*3e80*/  LEA.HI.X.SX32 R7, R48, R15, 0x2, P6 ;  /* 0x0000000f30077211 */ /* 0x000fe200030f16ff */
[----:B---3--:R-:W-:Y:S01]  /*3e90*/  IMAD R40, R53, R0, RZ ;  /* 0x0000000035287224 */ /* 0x008fe200078e02ff */
[----:B------:R-:W-:-:S02]  /*3ea0*/  ISETP.LT.AND P3, PT, R55, R13, !P0 ;  /* 0x0000000d3700720c */ /* 0x000fc40004761270 */
[----:B------:R-:W-:Y:S01]  /*3eb0*/  LEA.HI.X.SX32 R33, R42, R15, 0x2, P4 ;  /* 0x0000000f2a217211 */ /* 0x000fe200020f16ff */
[----:B------:R3:W-:Y:S01]  /*3ec0*/  @P2 STG.E desc[UR16][R6.64], R16 ;  /* 0x0000001006002986 */ /* 0x0007e2000c101910 */
[----:B------:R-:W-:Y:S02]  /*3ed0*/  LEA R8, P6, R50, R3, 0x2 ;  /* 0x0000000332087211 */ /* 0x000fe400078c10ff */
[----:B------:R-:W-:Y:S01]  /*3ee0*/  ISETP.LT.AND P2, PT, R53, R13, !P0 ;  /* 0x0000000d3500720c */ /* 0x000fe20004741270 */
[----:B------:R-:W-:Y:S01]  /*3ef0*/  @P5 STG.E desc[UR16][R32.64], R17 ;  /* 0x0000001120005986 */ /* 0x000fe2000c101910 */
[----:B--2---:R-:W-:Y:S01]  /*3f00*/  LEA R4, P4, R40, R3, 0x2 ;  /* 0x0000000328047211 */ /* 0x004fe200078810ff */
[C---:B-1----:R-:W-:Y:S01]  /*3f10*/  IMAD R34, R47.reuse, R0, RZ ;  /* 0x000000002f227224 */ /* 0x042fe200078e02ff */
[----:B------:R-:W-:Y:S02]  /*3f20*/  LEA.HI.X.SX32 R9, R50, R15, 0x2, P6 ;  /* 0x0000000f32097211 */ /* 0x000fe400030f16ff */
[----:B------:R-:W-:-:S02]  /*3f30*/  ISETP.LT.AND P5, PT, R47, R13, !P0 ;  /* 0x0000000d2f00720c */ /* 0x000fc400047a1270 */
[----:B------:R-:W-:Y:S01]  /*3f40*/  LEA.HI.X.SX32 R5, R40, R15, 0x2, P4 ;  /* 0x0000000f28057211 */ /* 0x000fe200020f16ff */
[CC--:B------:R-:W-:Y:S01]  /*3f50*/  IMAD R40, R45.reuse, R0.reuse, RZ ;  /* 0x000000002d287224 */ /* 0x0c0fe200078e02ff */
[C---:B---3--:R-:W-:Y:S01]  /*3f60*/  LEA R6, P4, R34.reuse, R3, 0x2 ;  /* 0x0000000322067211 */ /* 0x048fe200078810ff */
[----:B------:R1:W-:Y:S01]  /*3f70*/  @P3 STG.E desc[UR16][R8.64], R18 ;  /* 0x0000001208003986 */ /* 0x0003e2000c101910 */
[----:B------:R-:W-:Y:S01]  /*3f80*/  ISETP.LT.AND P3, PT, R45, R13, !P0 ;  /* 0x0000000d2d00720c */ /* 0x000fe20004761270 */
[C---:B------:R-:W-:Y:S01]  /*3f90*/  IMAD R16, R39.reuse, R0, RZ ;  /* 0x0000000027107224 */ /* 0x040fe200078e02ff */
[----:B------:R-:W-:Y:S01]  /*3fa0*/  LEA.HI.X.SX32 R7, R34, R15, 0x2, P4 ;  /* 0x0000000f22077211 */ /* 0x000fe200020f16ff */
[----:B------:R2:W-:Y:S01]  /*3fb0*/  @P2 STG.E desc[UR16][R4.64], R19 ;  /* 0x0000001304002986 */ /* 0x0005e2000c101910 */
[----:B------:R-:W-:Y:S02]  /*3fc0*/  LEA R10, P6, R40, R3, 0x2 ;  /* 0x00000003280a7211 */ /* 0x000fe400078c10ff */
[-C--:B------:R-:W-:Y:S01]  /*3fd0*/  ISETP.LT.AND P2, PT, R39, R13.reuse, !P0 ;  /* 0x0000000d2700720c */ /* 0x080fe20004741270 */
[----:B----4-:R3:W-:Y:S01]  /*3fe0*/  @P5 STG.E desc[UR16][R6.64], R20 ;  /* 0x0000001406005986 */ /* 0x0107e2000c101910 */
[----:B------:R-:W-:-:S02]  /*3ff0*/  ISETP.LT.AND P4, PT, R37, R13, !P0 ;  /* 0x0000000d2500720c */ /* 0x000fc40004781270 */
[----:B------:R-:W-:Y:S01]  /*4000*/  LEA.HI.X.SX32 R11, R40, R15, 0x2, P6 ;  /* 0x0000000f280b7211 */ /* 0x000fe200030f16ff */
[----:B-1----:R-:W-:Y:S01]  /*4010*/  IMAD R18, R37, R0, RZ ;  /* 0x0000000025127224 */ /* 0x002fe200078e02ff */
[-C--:B------:R-:W-:Y:S01]  /*4020*/  LEA R8, P6, R16, R3.reuse, 0x2 ;  /* 0x0000000310087211 */ /* 0x080fe200078c10ff */
[----:B------:R-:W-:Y:S03]  /*4030*/  LDS.128 R32, [R2+0x2000] ;  /* 0x0020000002207984 */ /* 0x000fe60000000c00 */
[----:B--2---:R-:W-:Y:S01]  /*4040*/  LEA R4, P5, R18, R3, 0x2 ;  /* 0x0000000312047211 */ /* 0x004fe200078a10ff */
[----:B------:R1:W-:Y:S01]  /*4050*/  @P3 STG.E desc[UR16][R10.64], R21 ;  /* 0x000000150a003986 */ /* 0x0003e2000c101910 */
[-C--:B------:R-:W-:Y:S02]  /*4060*/  LEA.HI.X.SX32 R9, R16, R15.reuse, 0x2, P6 ;  /* 0x0000000f10097211 */ /* 0x080fe400030f16ff */
[----:B------:R-:W-:Y:S01]  /*4070*/  LEA.HI.X.SX32 R5, R18, R15, 0x2, P5 ;  /* 0x0000000f12057211 */ /* 0x000fe200028f16ff */
[----:B------:R-:W-:Y:S01]  /*4080*/  IMAD R18, R0, 0x2, R78 ;  /* 0x0000000200127824 */ /* 0x000fe200078e024e */
[-C--:B------:R-:W-:Y:S01]  /*4090*/  ISETP.LT.AND P3, PT, R74, R13.reuse, !P0 ;  /* 0x0000000d4a00720c */ /* 0x080fe20004761270 */
[----:B------:R2:W-:Y:S01]  /*40a0*/  @P2 STG.E desc[UR16][R8.64], R22 ;  /* 0x0000001608002986 */ /* 0x0005e2000c101910 */
[----:B------:R-:W-:Y:S01]  /*40b0*/  ISETP.LT.AND P6, PT, R76, R13, !P0 ;  /* 0x0000000d4c00720c */ /* 0x000fe200047c1270 */
[----:B---3--:R-:W-:Y:S01]  /*40c0*/  IMAD R6, R0, 0x2, R18 ;  /* 0x0000000200067824 */ /* 0x008fe200078e0212 */
[----:B------:R-:W-:Y:S01]  /*40d0*/  LEA R16, P2, R78, R3, 0x2 ;  /* 0x000000034e107211 */ /* 0x000fe200078410ff */
[----:B------:R-:W-:Y:S01]  /*40e0*/  @P4 STG.E desc[UR16][R4.64], R23 ;  /* 0x0000001704004986 */ /* 0x000fe2000c101910 */
[----:B------:R-:W-:Y:S01]  /*40f0*/  ISETP.LT.AND P4, PT, R70, R13, !P0 ;  /* 0x0000000d4600720c */ /* 0x000fe20004781270 */
[----:B------:R-:W-:Y:S01]  /*4100*/  IMAD R20, R0, 0x2, R6 ;  /* 0x0000000200147824 */ /* 0x000fe200078e0206 */
[----:B-1----:R-:W-:-:S02]  /*4110*/  LEA R10, P5, R18, R3, 0x2 ;  /* 0x00000003120a7211 */ /* 0x002fc400078a10ff */
[-C--:B------:R-:W-:Y:S02]  /*4120*/  LEA.HI.X.SX32 R17, R78, R15.reuse, 0x2, P2 ;  /* 0x0000000f4e117211 */ /* 0x080fe400010f16ff */
[----:B------:R-:W-:Y:S01]  /*4130*/  LEA.HI.X.SX32 R11, R18, R15, 0x2, P5 ;  /* 0x0000000f120b7211 */ /* 0x000fe200028f16ff */
[----:B--2---:R-:W-:Y:S01]  /*4140*/  IMAD R22, R0, 0x2, R20 ;  /* 0x0000000200167824 */ /* 0x004fe200078e0214 */
[----:B------:R-:W-:Y:S01]  /*4150*/  LEA R8, P5, R6, R3, 0x2 ;  /* 0x0000000306087211 */ /* 0x000fe200078a10ff */
[----:B------:R1:W-:Y:S01]  /*4160*/  @P3 STG.E desc[UR16][R16.64], R24 ;  /* 0x0000001810003986 */ /* 0x0003e2000c101910 */
[----:B------:R-:W-:Y:S02]  /*4170*/  ISETP.LT.AND P3, PT, R68, R13, !P0 ;  /* 0x0000000d4400720c */ /* 0x000fe40004761270 */
[----:B------:R-:W-:Y:S01]  /*4180*/  LEA.HI.X.SX32 R9, R6, R15, 0x2, P5 ;  /* 0x0000000f06097211 */ /* 0x000fe200028f16ff */
[----:B------:R2:W-:Y:S01]  /*4190*/  @P6 STG.E desc[UR16][R10.64], R25 ;  /* 0x000000190a006986 */ /* 0x0005e2000c101910 */
[----:B------:R-:W-:-:S02]  /*41a0*/  LEA R18, P6, R20, R3, 0x2 ;  /* 0x0000000314127211 */ /* 0x000fc400078c10ff */
[----:B------:R-:W-:Y:S01]  /*41b0*/  ISETP.LT.AND P5, PT, R66, R13, !P0 ;  /* 0x0000000d4200720c */ /* 0x000fe200047a1270 */
[----:B------:R-:W3:Y:S01]  /*41c0*/  LDS.128 R4, [R2] ;  /* 0x0000000002047984 */ /* 0x000ee20000000c00 */
[----:B------:R-:W-:Y:S01]  /*41d0*/  LEA.HI.X.SX32 R19, R20, R15, 0x2, P6 ;  /* 0x0000000f14137211 */ /* 0x000fe200030f16ff */
[----:B------:R-:W-:Y:S01]  /*41e0*/  IMAD R20, R0, 0x2, R22 ;  /* 0x0000000200147824 */ /* 0x000fe200078e0216 */
[----:B------:R-:W-:Y:S01]  /*41f0*/  ISETP.LT.AND P2, PT, R72, R13, !P0 ;  /* 0x0000000d4800720c */ /* 0x000fe20004741270 */
[----:B------:R4:W-:Y:S01]  /*4200*/  @P4 STG.E desc[UR16][R8.64], R26 ;  /* 0x0000001a08004986 */ /* 0x0009e2000c101910 */
[-C--:B-1----:R-:W-:Y:S02]  /*4210*/  LEA R16, P4, R22, R3.reuse, 0x2 ;  /* 0x0000000316107211 */ /* 0x082fe400078810ff */
[----:B--2---:R-:W-:Y:S01]  /*4220*/  LEA R10, P6, R20, R3, 0x2 ;  /* 0x00000003140a7211 */ /* 0x004fe200078c10ff */
[----:B------:R1:W-:Y:S01]  /*4230*/  @P3 STG.E desc[UR16][R18.64], R27 ;  /* 0x0000001b12003986 */ /* 0x0003e2000c101910 */
[----:B------:R-:W-:Y:S01]  /*4240*/  LEA.HI.X.SX32 R17, R22, R15, 0x2, P4 ;  /* 0x0000000f16117211 */ /* 0x000fe200020f16ff */
[----:B------:R-:W-:Y:S01]  /*4250*/  IMAD R22, R0, 0x2, R20 ;  /* 0x0000000200167824 */ /* 0x000fe200078e0214 */
[----:B------:R-:W-:-:S02]  /*4260*/  ISETP.LT.AND P4, PT, R44, R13, !P0 ;  /* 0x0000000d2c00720c */ /* 0x000fc40004781270 */
[----:B------:R-:W-:Y:S01]  /*4270*/  LEA.HI.X.SX32 R11, R20, R15, 0x2, P6 ;  /* 0x0000000f140b7211 */ /* 0x000fe200030f16ff */
[----:B-----5:R2:W-:Y:S01]  /*4280*/  @P5 STG.E desc[UR16][R16.64], R28 ;  /* 0x0000001c10005986 */ /* 0x0205e2000c101910 */
[----:B------:R-:W-:Y:S01]  /*4290*/  IMAD R20, R0, 0x2, R22 ;  /* 0x0000000200147824 */ /* 0x000fe200078e0216 */
[----:B----4-:R-:W-:Y:S02]  /*42a0*/  LEA R8, P5, R22, R3, 0x2 ;  /* 0x0000000316087211 */ /* 0x010fe400078a10ff */
[----:B------:R-:W-:Y:S01]  /*42b0*/  ISETP.LT.AND P3, PT, R46, R13, !P0 ;  /* 0x0000000d2e00720c */ /* 0x000fe20004761270 */
[----:B------:R4:W-:Y:S01]  /*42c0*/  @P2 STG.E desc[UR16][R10.64], R29 ;  /* 0x0000001d0a002986 */ /* 0x0009e2000c101910 */
[----:B-1----:R-:W-:Y:S02]  /*42d0*/  LEA R18, P6, R20, R3, 0x2 ;  /* 0x0000000314127211 */ /* 0x002fe400078c10ff */
[-C--:B------:R-:W-:Y:S01]  /*42e0*/  LEA.HI.X.SX32 R9, R22, R15.reuse, 0x2, P5 ;  /* 0x0000000f16097211 */ /* 0x080fe200028f16ff */
[----:B------:R-:W-:Y:S01]  /*42f0*/  IMAD R22, R0, 0x2, R20 ;  /* 0x0000000200167824 */ /* 0x000fe200078e0214 */
[----:B------:R-:W-:-:S02]  /*4300*/  LEA.HI.X.SX32 R19, R20, R15, 0x2, P6 ;  /* 0x0000000f14137211 */ /* 0x000fc400030f16ff */
[-C--:B------:R-:W-:Y:S01]  /*4310*/  ISETP.LT.AND P5, PT, R54, R13.reuse, !P0 ;  /* 0x0000000d3600720c */ /* 0x080fe200047a1270 */
[----:B------:R-:W-:Y:S01]  /*4320*/  IMAD R20, R0, 0x2, R22 ;  /* 0x0000000200147824 */ /* 0x000fe200078e0216 */
[----:B------:R1:W-:Y:S01]  /*4330*/  @P4 STG.E desc[UR16][R8.64], R30 ;  /* 0x0000001e08004986 */ /* 0x0003e2000c101910 */
[----:B------:R-:W-:Y:S02]  /*4340*/  ISETP.LT.AND P2, PT, R64, R13, !P0 ;  /* 0x0000000d4000720c */ /* 0x000fe40004741270 */
[-C--:B--2---:R-:W-:Y:S01]  /*4350*/  LEA R16, P4, R22, R3.reuse, 0x2 ;  /* 0x0000000316107211 */ /* 0x084fe200078810ff */
[----:B------:R-:W-:Y:S01]  /*4360*/  IMAD R24, R0, 0x2, R20 ;  /* 0x0000000200187824 */ /* 0x000fe200078e0214 */
[----:B----4-:R-:W-:Y:S01]  /*4370*/  LEA R10, P6, R20, R3, 0x2 ;  /* 0x00000003140a7211 */ /* 0x010fe200078c10ff */
[----:B------:R2:W-:Y:S01]  /*4380*/  @P3 STG.E desc[UR16][R18.64], R31 ;  /* 0x0000001f12003986 */ /* 0x0005e2000c101910 */
[----:B------:R-:W-:Y:S02]  /*4390*/  LEA.HI.X.SX32 R17, R22, R15, 0x2, P4 ;  /* 0x0000000f16117211 */ /* 0x000fe400020f16ff */
[----:B------:R-:W-:Y:S01]  /*43a0*/  ISETP.LT.AND P4, PT, R12, R13, !P0 ;  /* 0x0000000d0c00720c */ /* 0x000fe20004781270 */
[----:B------:R-:W-:Y:S01]  /*43b0*/  IMAD R12, R0, 0x2, R24 ;  /* 0x00000002000c7824 */ /* 0x000fe200078e0218 */
[----:B------:R-:W-:Y:S01]  /*43c0*/  LEA.HI.X.SX32 R11, R20, R15, 0x2, P6 ;  /* 0x0000000f140b7211 */ /* 0x000fe200030f16ff */
[----:B---3--:R3:W-:Y:S01]  /*43d0*/  @P5 STG.E desc[UR16][R16.64], R4 ;  /* 0x0000000410005986 */ /* 0x0087e2000c101910 */
[----:B-1----:R-:W-:Y:S01]  /*43e0*/  LEA R8, P6, R24, R3, 0x2 ;  /* 0x0000000318087211 */ /* 0x002fe200078c10ff */
[----:B------:R-:W-:Y:S01]  /*43f0*/  IMAD R2, R0, 0x2, R12 ;  /* 0x0000000200027824 */ /* 0x000fe200078e020c */
[-C--:B------:R-:W-:Y:S01]  /*4400*/  ISETP.LT.AND P5, PT, R52, R13.reuse, !P0 ;  /* 0x0000000d3400720c */ /* 0x080fe200047a1270 */
[----:B------:R1:W-:Y:S01]  /*4410*/  @P2 STG.E desc[UR16][R10.64], R5 ;  /* 0x000000050a002986 */ /* 0x0003e2000c101910 */
[----:B------:R-:W-:Y:S01]  /*4420*/  ISETP.LT.AND P3, PT, R36, R13, !P0 ;  /* 0x0000000d2400720c */ /* 0x000fe20004761270 */
[----:B------:R-:W-:Y:S01]  /*4430*/  IMAD R26, R0, 0x2, R2 ;  /* 0x00000002001a7824 */ /* 0x000fe200078e0202 */
[----:B--2---:R-:W-:-:S02]  /*4440*/  LEA R18, P2, R12, R3, 0x2 ;  /* 0x000000030c127211 */ /* 0x004fc400078410ff */
[-C--:B------:R-:W-:Y:S01]  /*4450*/  LEA.HI.X.SX32 R9, R24, R15.reuse, 0x2, P6 ;  /* 0x0000000f18097211 */ /* 0x080fe200030f16ff */
[----:B------:R-:W-:Y:S01]  /*4460*/  IMAD R24, R0, 0x2, R26 ;  /* 0x0000000200187824 */ /* 0x000fe200078e021a */
[----:B------:R-:W-:Y:S02]  /*4470*/  LEA.HI.X.SX32 R19, R12, R15, 0x2, P2 ;  /* 0x0000000f0c137211 */ /* 0x000fe400010f16ff */
[-C--:B---3--:R-:W-:Y:S01]  /*4480*/  LEA R16, P2, R26, R3.reuse, 0x2 ;  /* 0x000000031a107211 */ /* 0x088fe200078410ff */
[----:B------:R-:W-:Y:S01]  /*4490*/  IMAD R0, R0, 0x2, R24 ;  /* 0x0000000200007824 */ /* 0x000fe200078e0218 */
[----:B------:R-:W-:Y:S01]  /*44a0*/  LEA R20, P6, R2, R3, 0x2 ;  /* 0x0000000302147211 */ /* 0x000fe200078c10ff */
[----:B------:R1:W-:Y:S01]  /*44b0*/  @P5 STG.E desc[UR16][R8.64], R6 ;  /* 0x0000000608005986 */ /* 0x0003e2000c101910 */
[----:B------:R-:W-:Y:S02]  /*44c0*/  LEA.HI.X.SX32 R17, R26, R15, 0x2, P2 ;  /* 0x0000000f1a117211 */ /* 0x000fe400010f16ff */
[-C--:B------:R-:W-:Y:S01]  /*44d0*/  ISETP.LT.AND P2, PT, R14, R13.reuse, !P0 ;  /* 0x0000000d0e00720c */ /* 0x080fe20004741270 */
[----:B------:R1:W-:Y:S01]  /*44e0*/  @P4 STG.E desc[UR16][R18.64], R7 ;  /* 0x0000000712004986 */ /* 0x0003e2000c101910 */
[----:B------:R-:W-:-:S02]  /*44f0*/  ISETP.LT.AND P0, PT, R38, R13, !P0 ;  /* 0x0000000d2600720c */ /* 0x000fc40004701270 */
[----:B------:R-:W-:Y:S02]  /*4500*/  LEA.HI.X.SX32 R21, R2, R15, 0x2, P6 ;  /* 0x0000000f02157211 */ /* 0x000fe400030f16ff */
[----:B------:R-:W-:-:S03]  /*4510*/  LEA R22, P6, R24, R3, 0x2 ;  /* 0x0000000318167211 */ /* 0x000fc600078c10ff */
[----:B------:R1:W-:Y:S01]  /*4520*/  @P3 STG.E desc[UR16][R20.64], R32 ;  /* 0x0000002014003986 */ /* 0x0003e2000c101910 */
[----:B------:R-:W-:Y:S02]  /*4530*/  LEA.HI.X.SX32 R23, R24, R15, 0x2, P6 ;  /* 0x0000000f18177211 */ /* 0x000fe400030f16ff */
[C---:B------:R-:W-:Y:S01]  /*4540*/  LEA R2, P6, R0.reuse, R3, 0x2 ;  /* 0x0000000300027211 */ /* 0x040fe200078c10ff */
[----:B------:R1:W-:Y:S03]  /*4550*/  @P2 STG.E desc[UR16][R16.64], R33 ;  /* 0x0000002110002986 */ /* 0x0003e6000c101910 */
[----:B------:R-:W-:Y:S01]  /*4560*/  LEA.HI.X.SX32 R3, R0, R15, 0x2, P6 ;  /* 0x0000000f00037211 */ /* 0x000fe200030f16ff */
[----:B------:R1:W-:Y:S01]  /*4570*/  @P1 STG.E desc[UR16][R22.64], R34 ;  /* 0x0000002216001986 */ /* 0x0003e2000c101910 */
[----:B------:R-:W-:Y:S07]  /*4580*/  @!P0 EXIT ;  /* 0x000000000000894d */ /* 0x000fee0003800000 */
[----:B------:R-:W-:Y:S01]  /*4590*/  STG.E desc[UR16][R2.64], R35 ;  /* 0x0000002302007986 */ /* 0x000fe2000c101910 */
[----:B------:R-:W-:Y:S05]  /*45a0*/  EXIT ;  /* 0x000000000000794d */ /* 0x000fea0003800000 */
.L_x_2:
[----:B------:R-:W-:-:S00]  /*45b0*/  BRA `(.L_x_2) ;  /* 0xfffffffc00fc7947 */ /* 0x000fc0000383ffff */
[----:B------:R-:W-:-:S00]  /*45c0*/  NOP ;  /* 0x0000000000007918 */ /* 0x000fc00000000000 */
        /* <DEDUP_REMOVED lines=11> */
.L_x_3:


//--------------------- .nv.shared.matmul_kernel  --------------------------
	.section	.nv.shared.matmul_kernel,"aw",@nobits
	.sectionflags	@""
	.align	16
	.zero		1024


//--------------------- .nv.shared.reserved.0     --------------------------
	.section	.nv.shared.reserved.0,"aw",@nobits
	.weak		__nv_reservedSMEM_offset_0_alias
	.size		__nv_reservedSMEM_offset_0_alias, 0, 64
	.other		__nv_reservedSMEM_offset_0_alias,@"STO_CUDA_RESERVED_SHARED STV_DEFAULT"
__nv_reservedSMEM_offset_0_alias:
	.zero		0
	.zero		64


//--------------------- .nv.constant0.matmul_kernel --------------------------
	.section	.nv.constant0.matmul_kernel,"a",@progbits
	.sectionflags	@""
	.align	4
.nv.constant0.matmul_kernel:
	.zero		976


//--------------------- SYMBOLS --------------------------

	.type		.nv.reservedSmem.offset0,@object
	.size		.nv.reservedSmem.offset0,0x4
	.type		.nv.reservedSmem.cap,@object
	.size		.nv.reservedSmem.cap,0x4
